	.target	sm_86

	.elftype	@"ET_EXEC"


//--------------------- .note.nv.tkinfo           --------------------------
	.section	.note.nv.tkinfo,"",@"SHT_NOTE"
	.sectionflags	@"SHF_NOTE_NV_TKINFO"
	.tkinfo
        /*0018*/ 	.word	0x00000002
        /*0030*/ 	.string	""
        /*0030*/ 	.string	"ptxas"
        /*0030*/ 	.string	"Cuda compilation tools, release 13.1, V13.1.80"
        /*0030*/ 	.string	"Build cuda_13.1.r13.1/compiler.36836380_0"
        /*0030*/ 	.string	"-v  -arch sm_86 "



//--------------------- .note.nv.cuinfo           --------------------------
	.section	.note.nv.cuinfo,"",@"SHT_NOTE"
	.sectionflags	@"SHF_NOTE_NV_CUINFO"
        /*0018*/ 	.short	0x0002
        /*001a*/ 	.short	0x0050
        /*001c*/ 	.short	0x0083
	.zero		2


//--------------------- .nv.info                  --------------------------
	.section	.nv.info,"",@"SHT_CUDA_INFO"
	.align	4


	//----- nvinfo : EIATTR_REGCOUNT
	.align		4
        /*0000*/ 	.byte	0x04, 0x2f
        /*0002*/ 	.short	(.L_1 - .L_0)
	.align		4
.L_0:
        /*0004*/ 	.word	index@(gemm_mma_kernel)
        /*0008*/ 	.word	0x00000080


	//----- nvinfo : EIATTR_FRAME_SIZE
	.align		4
.L_1:
        /*000c*/ 	.byte	0x04, 0x11
        /*000e*/ 	.short	(.L_3 - .L_2)
	.align		4
.L_2:
        /*0010*/ 	.word	index@(gemm_mma_kernel)
        /*0014*/ 	.word	0x00000130


	//----- nvinfo : EIATTR_MIN_STACK_SIZE
	.align		4
.L_3:
        /*0018*/ 	.byte	0x04, 0x12
        /*001a*/ 	.short	(.L_5 - .L_4)
	.align		4
.L_4:
        /*001c*/ 	.word	index@(gemm_mma_kernel)
        /*0020*/ 	.word	0x00000130
.L_5:


//--------------------- .nv.info.gemm_mma_kernel  --------------------------
	.section	.nv.info.gemm_mma_kernel,"",@"SHT_CUDA_INFO"
	.sectionflags	@""
	.align	4


	//----- nvinfo : EIATTR_CUDA_API_VERSION
	.align		4
        /*0000*/ 	.byte	0x04, 0x37
        /*0002*/ 	.short	(.L_7 - .L_6)
.L_6:
        /*0004*/ 	.word	0x00000083


	//----- nvinfo : EIATTR_SW2861232_WAR
	.align		4
.L_7:
        /*0008*/ 	.byte	0x01, 0x35
	.zero		2


	//----- nvinfo : EIATTR_PARAM_CBANK
	.align		4
        /*000c*/ 	.byte	0x04, 0x0a
        /*000e*/ 	.short	(.L_9 - .L_8)
	.align		4
.L_8:
        /*0010*/ 	.word	index@(.nv.constant0.gemm_mma_kernel)
        /*0014*/ 	.short	0x0160
        /*0016*/ 	.short	0x0024


	//----- nvinfo : EIATTR_CBANK_PARAM_SIZE
	.align		4
.L_9:
        /*0018*/ 	.byte	0x03, 0x19
        /*001a*/ 	.short	0x0024


	//----- nvinfo : EIATTR_KPARAM_INFO
	.align		4
        /*001c*/ 	.byte	0x04, 0x17
        /*001e*/ 	.short	(.L_11 - .L_10)
.L_10:
        /*0020*/ 	.word	0x00000000
        /*0024*/ 	.short	0x0005
        /*0026*/ 	.short	0x0020
        /*0028*/ 	.byte	0x00, 0xf0, 0x11, 0x00


	//----- nvinfo : EIATTR_KPARAM_INFO
	.align		4
.L_11:
        /*002c*/ 	.byte	0x04, 0x17
        /*002e*/ 	.short	(.L_13 - .L_12)
.L_12:
        /*0030*/ 	.word	0x00000000
        /*0034*/ 	.short	0x0004
        /*0036*/ 	.short	0x001c
        /*0038*/ 	.byte	0x00, 0xf0, 0x11, 0x00


	//----- nvinfo : EIATTR_KPARAM_INFO
	.align		4
.L_13:
        /*003c*/ 	.byte	0x04, 0x17
        /*003e*/ 	.short	(.L_15 - .L_14)
.L_14:
        /*0040*/ 	.word	0x00000000
        /*0044*/ 	.short	0x0003
        /*0046*/ 	.short	0x0018
        /*0048*/ 	.byte	0x00, 0xf0, 0x11, 0x00


	//----- nvinfo : EIATTR_KPARAM_INFO
	.align		4
.L_15:
        /*004c*/ 	.byte	0x04, 0x17
        /*004e*/ 	.short	(.L_17 - .L_16)
.L_16:
        /*0050*/ 	.word	0x00000000
        /*0054*/ 	.short	0x0002
        /*0056*/ 	.short	0x0010
        /*0058*/ 	.byte	0x00, 0xf0, 0x21, 0x00


	//----- nvinfo : EIATTR_KPARAM_INFO
	.align		4
.L_17:
        /*005c*/ 	.byte	0x04, 0x17
        /*005e*/ 	.short	(.L_19 - .L_18)
.L_18:
        /*0060*/ 	.word	0x00000000
        /*0064*/ 	.short	0x0001
        /*0066*/ 	.short	0x0008
        /*0068*/ 	.byte	0x00, 0xf0, 0x21, 0x00


	//----- nvinfo : EIATTR_KPARAM_INFO
	.align		4
.L_19:
        /*006c*/ 	.byte	0x04, 0x17
        /*006e*/ 	.short	(.L_21 - .L_20)
.L_20:
        /*0070*/ 	.word	0x00000000
        /*0074*/ 	.short	0x0000
        /*0076*/ 	.short	0x0000
        /*0078*/ 	.byte	0x00, 0xf0, 0x21, 0x00


	//----- nvinfo : EIATTR_WMMA_USED
	.align		4
.L_21:
        /*007c*/ 	.byte	0x01, 0x2b
	.zero		2


	//----- nvinfo : EIATTR_MAXREG_COUNT
	.align		4
        /*0080*/ 	.byte	0x03, 0x1b
        /*0082*/ 	.short	0x0080


	//----- nvinfo : EIATTR_NUM_BARRIERS
	.align		4
        /*0084*/ 	.byte	0x02, 0x4c
        /*0086*/ 	.byte	0x01
	.zero		1


	//----- nvinfo : EIATTR_ANNOTATIONS
	.align		4
        /*0088*/ 	.byte	0x04, 0x55
        /*008a*/ 	.short	(.L_23 - .L_22)


	//   ....[0]....
.L_22:
        /*008c*/ 	.word	0x00000001
        /*0090*/ 	.byte	0x60, 0x00, 0x00, 0x00, 0x01, 0x00, 0x00, 0x00, 0xa0, 0x00, 0x00, 0x00, 0x01, 0x00, 0x00, 0x00
        /* <DEDUP_REMOVED lines=82> */
        /*05c0*/ 	.byte	0x30, 0x78, 0x00, 0x00, 0x01, 0x00, 0x00, 0x00, 0x40, 0x78, 0x00, 0x00


	//----- nvinfo : EIATTR_MERCURY_ISA_VERSION
	.align		4
.L_23:
        /*05cc*/ 	.byte	0x03, 0x5f
        /*05ce*/ 	.short	0x0000


	//----- nvinfo : EIATTR_EXIT_INSTR_OFFSETS
	.align		4
        /*05d0*/ 	.byte	0x04, 0x1c
        /*05d2*/ 	.short	(.L_25 - .L_24)


	//   ....[0]....
.L_24:
        /*05d4*/ 	.word	0x00004730


	//   ....[1]....
        /*05d8*/ 	.word	0x00007c60


	//   ....[2]....
        /*05dc*/ 	.word	0x00007dc0


	//----- nvinfo : EIATTR_MAX_THREADS
	.align		4
.L_25:
        /*05e0*/ 	.byte	0x04, 0x05
        /*05e2*/ 	.short	(.L_27 - .L_26)
.L_26:
        /*05e4*/ 	.word	0x000001a0
        /*05e8*/ 	.word	0x00000001
        /*05ec*/ 	.word	0x00000001


	//----- nvinfo : EIATTR_CRS_STACK_SIZE
	.align		4
.L_27:
        /*05f0*/ 	.byte	0x04, 0x1e
        /*05f2*/ 	.short	(.L_29 - .L_28)
.L_28:
        /*05f4*/ 	.word	0x00000000
.L_29:


//--------------------- .nv.callgraph             --------------------------
	.section	.nv.callgraph,"",@"SHT_CUDA_CALLGRAPH"
	.align	4
	.sectionentsize	8
	.align		4
        /*0000*/ 	.word	0x00000000
	.align		4
        /*0004*/ 	.word	0xffffffff
	.align		4
        /*0008*/ 	.word	0x00000000
	.align		4
        /*000c*/ 	.word	0xfffffffe
	.align		4
        /*0010*/ 	.word	0x00000000
	.align		4
        /*0014*/ 	.word	0xfffffffd
	.align		4
        /*0018*/ 	.word	0x00000000
	.align		4
        /*001c*/ 	.word	0xfffffffc


//--------------------- .nv.rel.action            --------------------------
	.section	.nv.rel.action,"",@"SHT_CUDA_RELOCINFO"
	.align	8
	.sectionentsize	8
        /*0000*/ 	.byte	0x73, 0x00, 0x00, 0x00, 0x00, 0x00, 0x00, 0x00, 0x00, 0x00, 0x00, 0x11, 0x25, 0x00, 0x05, 0x36


//--------------------- .nv.constant0.gemm_mma_kernel --------------------------
	.section	.nv.constant0.gemm_mma_kernel,"a",@progbits
	.sectionflags	@""
	.align	4
.nv.constant0.gemm_mma_kernel:
	.zero		388


//--------------------- .text.gemm_mma_kernel     --------------------------
	.section	.text.gemm_mma_kernel,"ax",@progbits
	.sectioninfo	@"SHI_REGISTERS=128"
	.align	128
        .global         gemm_mma_kernel
        .type           gemm_mma_kernel,@function
        .size           gemm_mma_kernel,(.L_x_57 - gemm_mma_kernel)
        .other          gemm_mma_kernel,@"STO_CUDA_ENTRY STV_DEFAULT"
gemm_mma_kernel:
.text.gemm_mma_kernel:
[----:B------:R-:W-:-:S05]  /*0000*/  IMAD.MOV.U32 R1, RZ, RZ, c[0x0][0x28] ;  /* 0x00000a00ff017624 */ /* 0x000fca00078e00ff */
[----:B------:R-:W-:Y:S01]  /*0010*/  IADD3 R1, R1, -0x130, RZ ;  /* 0xfffffed001017810 */ /* 0x000fe20007ffe0ff */
[----:B------:R-:W1:Y:S01]  /*0020*/  S2R R54, SR_TID.X ;  /* 0x0000000000367919 */ /* 0x000e620000002100 */
[----:B------:R-:W2:Y:S01]  /*0030*/  S2UR UR5, SR_CTAID.X ;  /* 0x00000000000579c3 */ /* 0x000ea20000002500 */
[----:B------:R-:W-:Y:S01]  /*0040*/  ULDC UR4, c[0x0][0x180] ;  /* 0x0000600000047ab9 */ /* 0x000fe20000000800 */
[----:B------:R-:W-:Y:S01]  /*0050*/  CS2R R76, SRZ ;  /* 0x00000000004c7805 */ /* 0x000fe2000001ff00 */
[----:B------:R3:W-:Y:S01]  /*0060*/  STL [R1+0x4], RZ ;  /* 0x000004ff01007387 */ /* 0x0007e20000100800 */
[----:B------:R-:W-:Y:S01]  /*0070*/  UISETP.GE.AND UP0, UPT, UR4, 0x1, UPT ;  /* 0x000000010400788c */ /* 0x000fe2000bf06270 */
[----:B------:R-:W-:Y:S01]  /*0080*/  CS2R R64, SRZ ;  /* 0x0000000000407805 */ /* 0x000fe2000001ff00 */
[----:B------:R-:W-:Y:S01]  /*0090*/  ULDC.64 UR8, c[0x0][0x118] ;  /* 0x0000460000087ab9 */ /* 0x000fe20000000a00 */
[----:B------:R3:W-:Y:S01]  /*00a0*/  STL [R1+0x44], RZ ;  /* 0x000044ff01007387 */ /* 0x0007e20000100800 */
[----:B------:R-:W-:Y:S01]  /*00b0*/  CS2R R106, SRZ ;  /* 0x00000000006a7805 */ /* 0x000fe2000001ff00 */
[----:B------:R-:W-:Y:S01]  /*00c0*/  CS2R R108, SRZ ;  /* 0x00000000006c7805 */ /* 0x000fe2000001ff00 */
[----:B------:R-:W-:Y:S01]  /*00d0*/  PLOP3.LUT P0, PT, PT, PT, UP0, 0x80, 0x0 ;  /* 0x000000000000781c */ /* 0x000fe20003f0f008 */
[----:B------:R3:W-:Y:S01]  /*00e0*/  STL [R1+0x94], RZ ;  /* 0x000094ff01007387 */ /* 0x0007e20000100800 */
[----:B------:R-:W-:Y:S01]  /*00f0*/  CS2R R110, SRZ ;  /* 0x00000000006e7805 */ /* 0x000fe2000001ff00 */
[----:B------:R-:W-:Y:S01]  /*0100*/  CS2R R38, SRZ ;  /* 0x0000000000267805 */ /* 0x000fe2000001ff00 */
[----:B------:R-:W-:Y:S01]  /*0110*/  CS2R R112, SRZ ;  /* 0x0000000000707805 */ /* 0x000fe2000001ff00 */
        /* <DEDUP_REMOVED lines=9> */
[----:B-1----:R-:W-:Y:S01]  /*01b0*/  SHF.R.S32.HI R53, RZ, 0x1f, R54 ;  /* 0x0000001fff357819 */ /* 0x002fe20000011436 */
[----:B--2---:R-:W-:Y:S01]  /*01c0*/  USHF.L.U32 UR5, UR5, 0x8, URZ ;  /* 0x0000000805057899 */ /* 0x004fe2000800063f */
[----:B------:R-:W-:Y:S01]  /*01d0*/  CS2R R24, SRZ ;  /* 0x0000000000187805 */ /* 0x000fe2000001ff00 */
[----:B------:R3:W-:Y:S01]  /*01e0*/  STL [R1+0x14], RZ ;  /* 0x000014ff01007387 */ /* 0x0007e20000100800 */
[----:B------:R-:W-:Y:S01]  /*01f0*/  LEA.HI R0, R53, R54, RZ, 0x5 ;  /* 0x0000003635007211 */ /* 0x000fe200078f28ff */
        /* <DEDUP_REMOVED lines=42> */
[----:B------:R3:W-:Y:S01]  /*04a0*/  STL [R1], RZ ;  /* 0x000000ff01007387 */ /* 0x0007e20000100800 */
[----:B------:R-:W-:Y:S01]  /*04b0*/  CS2R R84, SRZ ;  /* 0x0000000000547805 */ /* 0x000fe2000001ff00 */
[----:B------:R-:W-:Y:S01]  /*04c0*/  CS2R R100, SRZ ;  /* 0x0000000000647805 */ /* 0x000fe2000001ff00 */
[----:B------:R-:W-:Y:S01]  /*04d0*/  CS2R R40, SRZ ;  /* 0x0000000000287805 */ /* 0x000fe2000001ff00 */
[----:B------:R-:W-:Y:S01]  /*04e0*/  CS2R R98, SRZ ;  /* 0x0000000000627805 */ /* 0x000fe2000001ff00 */
[----:B------:R-:W-:Y:S01]  /*04f0*/  CS2R R72, SRZ ;  /* 0x0000000000487805 */ /* 0x000fe2000001ff00 */
[----:B------:R-:W-:Y:S01]  /*0500*/  SHF.R.S32.HI R0, RZ, 0x5, R0 ;  /* 0x00000005ff007819 */ /* 0x000fe20000011400 */
[----:B------:R-:W-:Y:S01]  /*0510*/  CS2R R96, SRZ ;  /* 0x0000000000607805 */ /* 0x000fe2000001ff00 */
[----:B------:R-:W-:Y:S01]  /*0520*/  CS2R R74, SRZ ;  /* 0x00000000004a7805 */ /* 0x000fe2000001ff00 */
[----:B------:R-:W-:Y:S01]  /*0530*/  CS2R R66, SRZ ;  /* 0x0000000000427805 */ /* 0x000fe2000001ff00 */
[----:B------:R-:W-:Y:S01]  /*0540*/  CS2R R78, SRZ ;  /* 0x00000000004e7805 */ /* 0x000fe2000001ff00 */
[----:B------:R-:W-:Y:S05]  /*0550*/  @!P0 BRA `(.L_x_0) ;  /* 0x000041b000008947 */ /* 0x000fea0003800000 */
[C---:B---3--:R-:W-:Y:S01]  /*0560*/  IADD3 R6, R54.reuse, 0x20, RZ ;  /* 0x0000002036067810 */ /* 0x048fe20007ffe0ff */
[C---:B------:R-:W-:Y:S01]  /*0570*/  IMAD.SHL.U32 R4, R54.reuse, 0x8, RZ ;  /* 0x0000000836047824 */ /* 0x040fe200078e00ff */
[----:B------:R-:W-:Y:S01]  /*0580*/  IADD3 R10, R54, 0x40, RZ ;  /* 0x00000040360a7810 */ /* 0x000fe20007ffe0ff */
[----:B------:R-:W-:Y:S01]  /*0590*/  UIADD3 UR4, UR4, 0x1f, URZ ;  /* 0x0000001f04047890 */ /* 0x000fe2000fffe03f */
[----:B------:R-:W-:Y:S01]  /*05a0*/  SHF.R.S32.HI R7, RZ, 0x1f, R6 ;  /* 0x0000001fff077819 */ /* 0x000fe20000011406 */
[----:B------:R-:W-:Y:S01]  /*05b0*/  IMAD.SHL.U32 R8, R6, 0x8, RZ ;  /* 0x0000000806087824 */ /* 0x000fe200078e00ff */
[----:B------:R-:W-:Y:S01]  /*05c0*/  SHF.R.S32.HI R3, RZ, 0x1f, R4 ;  /* 0x0000001fff037819 */ /* 0x000fe20000011404 */
[----:B------:R-:W-:Y:S01]  /*05d0*/  USHF.R.S32.HI UR6, URZ, 0x1f, UR4 ;  /* 0x0000001f3f067899 */ /* 0x000fe20008011404 */
[CC--:B------:R-:W-:Y:S01]  /*05e0*/  LEA.HI R0, R7.reuse, R6.reuse, RZ, 0x2 ;  /* 0x0000000607007211 */ /* 0x0c0fe200078f10ff */
[----:B------:R-:W-:Y:S01]  /*05f0*/  IMAD.MOV.U32 R80, RZ, RZ, RZ ;  /* 0x000000ffff507224 */ /* 0x000fe200078e00ff */
[----:B------:R-:W-:Y:S01]  /*0600*/  LEA.HI R2, R7, R6, RZ, 0x5 ;  /* 0x0000000607027211 */ /* 0x000fe200078f28ff */
[----:B------:R-:W-:Y:S01]  /*0610*/  ULEA.HI UR6, UR6, UR4, URZ, 0x5 ;  /* 0x0000000406067291 */ /* 0x000fe2000f8f283f */
[----:B------:R-:W-:Y:S01]  /*0620*/  SHF.R.S32.HI R11, RZ, 0x1f, R10 ;  /* 0x0000001fff0b7819 */ /* 0x000fe2000001140a */
[----:B------:R-:W-:Y:S01]  /*0630*/  CS2R R70, SRZ ;  /* 0x0000000000467805 */ /* 0x000fe2000001ff00 */
[CC--:B------:R-:W-:Y:S01]  /*0640*/  LEA.HI R6, R3.reuse, R4.reuse, RZ, 0x5 ;  /* 0x0000000403067211 */ /* 0x0c0fe200078f28ff */
[----:B------:R-:W-:Y:S01]  /*0650*/  IMAD.MOV.U32 R68, RZ, RZ, RZ ;  /* 0x000000ffff447224 */ /* 0x000fe200078e00ff */
[----:B------:R-:W-:Y:S01]  /*0660*/  LEA.HI R9, R3, R4, RZ, 0x8 ;  /* 0x0000000403097211 */ /* 0x000fe200078f40ff */
[----:B------:R-:W-:Y:S01]  /*0670*/  CS2R R50, SRZ ;  /* 0x0000000000327805 */ /* 0x000fe2000001ff00 */
[CC--:B------:R-:W-:Y:S01]  /*0680*/  LEA.HI R3, R11.reuse, R10.reuse, RZ, 0x2 ;  /* 0x0000000a0b037211 */ /* 0x0c0fe200078f10ff */
[----:B------:R-:W-:Y:S01]  /*0690*/  IMAD.MOV.U32 R48, RZ, RZ, RZ ;  /* 0x000000ffff307224 */ /* 0x000fe200078e00ff */
[----:B------:R-:W-:Y:S01]  /*06a0*/  LEA.HI R52, R11, R10, RZ, 0x5 ;  /* 0x0000000a0b347211 */ /* 0x000fe200078f28ff */
[----:B------:R-:W-:Y:S01]  /*06b0*/  IMAD.SHL.U32 R10, R10, 0x8, RZ ;  /* 0x000000080a0a7824 */ /* 0x000fe200078e00ff */
[----:B------:R-:W-:Y:S01]  /*06c0*/  LOP3.LUT R7, R6, 0xffffffe0, RZ, 0xc0, !PT ;  /* 0xffffffe006077812 */ /* 0x000fe200078ec0ff */
[----:B------:R-:W-:Y:S01]  /*06d0*/  CS2R R46, SRZ ;  /* 0x00000000002e7805 */ /* 0x000fe2000001ff00 */
[----:B------:R-:W-:Y:S01]  /*06e0*/  LOP3.LUT R11, R9, 0xffffff00, RZ, 0xc0, !PT ;  /* 0xffffff00090b7812 */ /* 0x000fe200078ec0ff */
[----:B------:R-:W-:Y:S01]  /*06f0*/  IMAD.MOV.U32 R44, RZ, RZ, RZ ;  /* 0x000000ffff2c7224 */ /* 0x000fe200078e00ff */
[----:B------:R-:W-:Y:S01]  /*0700*/  SHF.R.S32.HI R9, RZ, 0x1f, R8 ;  /* 0x0000001fff097819 */ /* 0x000fe20000011408 */
[C---:B------:R-:W-:Y:S01]  /*0710*/  IMAD.IADD R7, R4.reuse, 0x1, -R7 ;  /* 0x0000000104077824 */ /* 0x040fe200078e0a07 */
[----:B------:R-:W-:Y:S01]  /*0720*/  SHF.R.S32.HI R13, RZ, 0x1f, R10 ;  /* 0x0000001fff0d7819 */ /* 0x000fe2000001140a */
[----:B------:R-:W-:Y:S01]  /*0730*/  IMAD.IADD R6, R4, 0x1, -R11 ;  /* 0x0000000104067824 */ /* 0x000fe200078e0a0b */
[CC--:B------:R-:W-:Y:S01]  /*0740*/  LEA.HI R4, R9.reuse, R8.reuse, RZ, 0x5 ;  /* 0x0000000809047211 */ /* 0x0c0fe200078f28ff */
[----:B------:R-:W-:Y:S01]  /*0750*/  CS2R R42, SRZ ;  /* 0x00000000002a7805 */ /* 0x000fe2000001ff00 */
[----:B------:R1:W-:Y:S01]  /*0760*/  STL [R1+0xb4], R7 ;  /* 0x0000b40701007387 */ /* 0x0003e20000100800 */
[----:B------:R-:W-:Y:S01]  /*0770*/  LEA.HI R9, R9, R8, RZ, 0x8 ;  /* 0x0000000809097211 */ /* 0x000fe200078f40ff */
[----:B------:R-:W-:Y:S01]  /*0780*/  IMAD.MOV.U32 R122, RZ, RZ, RZ ;  /* 0x000000ffff7a7224 */ /* 0x000fe200078e00ff */
[----:B------:R-:W-:Y:S01]  /*0790*/  LEA.HI R53, R53, R54, RZ, 0x2 ;  /* 0x0000003635357211 */ /* 0x000fe200078f10ff */
[----:B------:R2:W-:Y:S01]  /*07a0*/  STL [R1+0xa8], R6 ;  /* 0x0000a80601007387 */ /* 0x0005e20000100800 */
[----:B------:R-:W-:Y:S01]  /*07b0*/  LOP3.LUT R11, R9, 0xffffff00, RZ, 0xc0, !PT ;  /* 0xffffff00090b7812 */ /* 0x000fe200078ec0ff */
[----:B------:R-:W-:Y:S01]  /*07c0*/  CS2R R82, SRZ ;  /* 0x0000000000527805 */ /* 0x000fe2000001ff00 */
[----:B------:R-:W-:Y:S01]  /*07d0*/  SHF.R.S32.HI R53, RZ, 0x2, R53 ;  /* 0x00000002ff357819 */ /* 0x000fe20000011435 */
[----:B------:R-:W-:Y:S01]  /*07e0*/  CS2R R124, SRZ ;  /* 0x00000000007c7805 */ /* 0x000fe2000001ff00 */
[----:B------:R-:W-:Y:S01]  /*07f0*/  SHF.R.S32.HI R0, RZ, 0x2, R0 ;  /* 0x00000002ff007819 */ /* 0x000fe20000011400 */
[----:B------:R-:W-:Y:S01]  /*0800*/  IMAD.MOV.U32 R120, RZ, RZ, RZ ;  /* 0x000000ffff787224 */ /* 0x000fe200078e00ff */
[----:B-1----:R-:W-:Y:S01]  /*0810*/  LOP3.LUT R7, R4, 0xffffffe0, RZ, 0xc0, !PT ;  /* 0xffffffe004077812 */ /* 0x002fe200078ec0ff */
[----:B------:R-:W-:Y:S01]  /*0820*/  CS2R R104, SRZ ;  /* 0x0000000000687805 */ /* 0x000fe2000001ff00 */
[----:B------:R-:W-:Y:S01]  /*0830*/  SHF.R.S32.HI R53, RZ, 0x5, R2 ;  /* 0x00000005ff357819 */ /* 0x000fe20000011402 */
[----:B------:R-:W-:Y:S01]  /*0840*/  IMAD.MOV.U32 R118, RZ, RZ, RZ ;  /* 0x000000ffff767224 */ /* 0x000fe200078e00ff */
[CC--:B--2---:R-:W-:Y:S01]  /*0850*/  LEA.HI R6, R13.reuse, R10.reuse, RZ, 0x5 ;  /* 0x0000000a0d067211 */ /* 0x0c4fe200078f28ff */
[C---:B------:R-:W-:Y:S01]  /*0860*/  IMAD.IADD R4, R8.reuse, 0x1, -R7 ;  /* 0x0000000108047824 */ /* 0x040fe200078e0a07 */
[----:B------:R-:W-:Y:S01]  /*0870*/  LEA.HI R13, R13, R10, RZ, 0x8 ;  /* 0x0000000a0d0d7211 */ /* 0x000fe200078f40ff */
[----:B------:R-:W-:Y:S01]  /*0880*/  IMAD.IADD R7, R8, 0x1, -R11 ;  /* 0x0000000108077824 */ /* 0x000fe200078e0a0b */
[----:B------:R-:W-:Y:S01]  /*0890*/  LOP3.LUT R9, R6, 0xffffffe0, RZ, 0xc0, !PT ;  /* 0xffffffe006097812 */ /* 0x000fe200078ec0ff */
[----:B------:R-:W-:Y:S01]  /*08a0*/  CS2R R102, SRZ ;  /* 0x0000000000667805 */ /* 0x000fe2000001ff00 */
[----:B------:R-:W-:Y:S01]  /*08b0*/  LOP3.LUT R13, R13, 0xffffff00, RZ, 0xc0, !PT ;  /* 0xffffff000d0d7812 */ /* 0x000fe200078ec0ff */
[----:B------:R1:W-:Y:S01]  /*08c0*/  STL [R1+0xb0], R4 ;  /* 0x0000b00401007387 */ /* 0x0003e20000100800 */
[----:B------:R-:W-:Y:S01]  /*08d0*/  IMAD.MOV.U32 R94, RZ, RZ, RZ ;  /* 0x000000ffff5e7224 */ /* 0x000fe200078e00ff */
[----:B------:R-:W-:Y:S01]  /*08e0*/  CS2R R14, SRZ ;  /* 0x00000000000e7805 */ /* 0x000fe2000001ff00 */
[C---:B------:R-:W-:Y:S01]  /*08f0*/  IMAD.IADD R6, R10.reuse, 0x1, -R9 ;  /* 0x000000010a067824 */ /* 0x040fe200078e0a09 */
[----:B------:R-:W-:Y:S01]  /*0900*/  STL [R1+0xa4], R7 ;  /* 0x0000a40701007387 */ /* 0x000fe20000100800 */
[----:B------:R-:W-:Y:S01]  /*0910*/  CS2R R8, SRZ ;  /* 0x0000000000087805 */ /* 0x000fe2000001ff00 */
[----:B------:R-:W-:Y:S01]  /*0920*/  CS2R R16, SRZ ;  /* 0x0000000000107805 */ /* 0x000fe2000001ff00 */
[----:B------:R-:W-:Y:S01]  /*0930*/  CS2R R18, SRZ ;  /* 0x0000000000127805 */ /* 0x000fe2000001ff00 */
[----:B------:R2:W-:Y:S01]  /*0940*/  STL [R1+0xac], R6 ;  /* 0x0000ac0601007387 */ /* 0x0005e20000100800 */
[----:B------:R-:W-:Y:S01]  /*0950*/  IMAD.MOV.U32 R20, RZ, RZ, RZ ;  /* 0x000000ffff147224 */ /* 0x000fe200078e00ff */
[----:B------:R-:W-:Y:S01]  /*0960*/  CS2R R22, SRZ ;  /* 0x0000000000167805 */ /* 0x000fe2000001ff00 */
[----:B-1----:R-:W-:Y:S01]  /*0970*/  IMAD.IADD R4, R10, 0x1, -R13 ;  /* 0x000000010a047824 */ /* 0x002fe200078e0a0d */
[----:B------:R-:W-:Y:S01]  /*0980*/  CS2R R26, SRZ ;  /* 0x00000000001a7805 */ /* 0x000fe2000001ff00 */
[----:B------:R-:W-:Y:S01]  /*0990*/  CS2R R10, SRZ ;  /* 0x00000000000a7805 */ /* 0x000fe2000001ff00 */
[----:B------:R-:W-:Y:S01]  /*09a0*/  CS2R R12, SRZ ;  /* 0x00000000000c7805 */ /* 0x000fe2000001ff00 */
[----:B------:R-:W-:Y:S01]  /*09b0*/  IMAD.MOV.U32 R24, RZ, RZ, RZ ;  /* 0x000000ffff187224 */ /* 0x000fe200078e00ff */
[----:B------:R1:W-:Y:S01]  /*09c0*/  STL [R1+0xa0], R4 ;  /* 0x0000a00401007387 */ /* 0x0003e20000100800 */
[----:B------:R-:W-:Y:S01]  /*09d0*/  IMAD.MOV.U32 R28, RZ, RZ, RZ ;  /* 0x000000ffff1c7224 */ /* 0x000fe200078e00ff */
[----:B--2---:R-:W-:Y:S01]  /*09e0*/  CS2R R6, SRZ ;  /* 0x0000000000067805 */ /* 0x004fe2000001ff00 */
[----:B------:R-:W-:Y:S01]  /*09f0*/  CS2R R30, SRZ ;  /* 0x00000000001e7805 */ /* 0x000fe2000001ff00 */
[----:B------:R2:W-:Y:S01]  /*0a00*/  STL [R1+0x20], RZ ;  /* 0x000020ff01007387 */ /* 0x0005e20000100800 */
[----:B------:R-:W-:Y:S01]  /*0a10*/  IMAD.MOV.U32 R32, RZ, RZ, RZ ;  /* 0x000000ffff207224 */ /* 0x000fe200078e00ff */
[----:B------:R-:W-:Y:S01]  /*0a20*/  CS2R R92, SRZ ;  /* 0x00000000005c7805 */ /* 0x000fe2000001ff00 */
[----:B------:R-:W-:Y:S01]  /*0a30*/  IMAD.MOV.U32 R34, RZ, RZ, RZ ;  /* 0x000000ffff227224 */ /* 0x000fe200078e00ff */
[----:B------:R2:W-:Y:S01]  /*0a40*/  STL [R1+0x1c], RZ ;  /* 0x00001cff01007387 */ /* 0x0005e20000100800 */
[----:B------:R-:W-:Y:S01]  /*0a50*/  CS2R R90, SRZ ;  /* 0x00000000005a7805 */ /* 0x000fe2000001ff00 */
[----:B-1----:R-:W-:Y:S01]  /*0a60*/  IMAD.MOV.U32 R4, RZ, RZ, RZ ;  /* 0x000000ffff047224 */ /* 0x002fe200078e00ff */
[----:B------:R-:W-:Y:S01]  /*0a70*/  CS2R R88, SRZ ;  /* 0x0000000000587805 */ /* 0x000fe2000001ff00 */
[----:B------:R2:W-:Y:S01]  /*0a80*/  STL [R1+0x18], RZ ;  /* 0x000018ff01007387 */ /* 0x0005e20000100800 */
[----:B------:R-:W-:Y:S01]  /*0a90*/  IMAD.MOV.U32 R36, RZ, RZ, RZ ;  /* 0x000000ffff247224 */ /* 0x000fe200078e00ff */
[----:B------:R-:W-:Y:S01]  /*0aa0*/  CS2R R86, SRZ ;  /* 0x0000000000567805 */ /* 0x000fe2000001ff00 */
[----:B------:R-:W-:Y:S01]  /*0ab0*/  IMAD.MOV.U32 R116, RZ, RZ, RZ ;  /* 0x000000ffff747224 */ /* 0x000fe200078e00ff */
[----:B------:R2:W-:Y:S01]  /*0ac0*/  STL [R1+0x10], RZ ;  /* 0x000010ff01007387 */ /* 0x0005e20000100800 */
[----:B------:R-:W-:Y:S01]  /*0ad0*/  IMAD.MOV.U32 R114, RZ, RZ, RZ ;  /* 0x000000ffff727224 */ /* 0x000fe200078e00ff */
[----:B------:R-:W-:Y:S01]  /*0ae0*/  CS2R R84, SRZ ;  /* 0x0000000000547805 */ /* 0x000fe2000001ff00 */
[----:B------:R-:W-:Y:S01]  /*0af0*/  IMAD.MOV.U32 R112, RZ, RZ, RZ ;  /* 0x000000ffff707224 */ /* 0x000fe200078e00ff */
[----:B------:R2:W-:Y:S01]  /*0b00*/  STL [R1+0x88], RZ ;  /* 0x000088ff01007387 */ /* 0x0005e20000100800 */
[----:B------:R-:W-:Y:S01]  /*0b10*/  CS2R R100, SRZ ;  /* 0x0000000000647805 */ /* 0x000fe2000001ff00 */
[----:B------:R-:W-:Y:S01]  /*0b20*/  IMAD.MOV.U32 R38, RZ, RZ, RZ ;  /* 0x000000ffff267224 */ /* 0x000fe200078e00ff */
[----:B------:R-:W-:Y:S01]  /*0b30*/  CS2R R40, SRZ ;  /* 0x0000000000287805 */ /* 0x000fe2000001ff00 */
[----:B------:R2:W-:Y:S01]  /*0b40*/  STL [R1+0x98], RZ ;  /* 0x000098ff01007387 */ /* 0x0005e20000100800 */
[----:B------:R-:W-:Y:S01]  /*0b50*/  IMAD.MOV.U32 R110, RZ, RZ, RZ ;  /* 0x000000ffff6e7224 */ /* 0x000fe200078e00ff */
[----:B------:R-:W-:Y:S01]  /*0b60*/  CS2R R98, SRZ ;  /* 0x0000000000627805 */ /* 0x000fe2000001ff00 */
[----:B------:R-:W-:Y:S01]  /*0b70*/  CS2R R72, SRZ ;  /* 0x0000000000487805 */ /* 0x000fe2000001ff00 */
[----:B------:R2:W-:Y:S01]  /*0b80*/  STL [R1+0x38], RZ ;  /* 0x000038ff01007387 */ /* 0x0005e20000100800 */
[----:B------:R-:W-:Y:S01]  /*0b90*/  SHF.R.S32.HI R2, RZ, 0x2, R3 ;  /* 0x00000002ff027819 */ /* 0x000fe20000011403 */
[----:B------:R-:W-:Y:S01]  /*0ba0*/  IMAD.MOV.U32 R108, RZ, RZ, RZ ;  /* 0x000000ffff6c7224 */ /* 0x000fe200078e00ff */
[----:B------:R-:W-:Y:S01]  /*0bb0*/  SHF.R.S32.HI R0, RZ, 0x5, R52 ;  /* 0x00000005ff007819 */ /* 0x000fe20000011434 */
[----:B------:R2:W-:Y:S01]  /*0bc0*/  STL [R1+0x90], RZ ;  /* 0x000090ff01007387 */ /* 0x0005e20000100800 */
[----:B------:R-:W-:Y:S01]  /*0bd0*/  CS2R R96, SRZ ;  /* 0x0000000000607805 */ /* 0x000fe2000001ff00 */
[----:B------:R-:W-:Y:S01]  /*0be0*/  IMAD.MOV.U32 R106, RZ, RZ, RZ ;  /* 0x000000ffff6a7224 */ /* 0x000fe200078e00ff */
[----:B------:R-:W-:Y:S01]  /*0bf0*/  CS2R R74, SRZ ;  /* 0x00000000004a7805 */ /* 0x000fe2000001ff00 */
[----:B------:R2:W-:Y:S01]  /*0c00*/  STL [R1+0x40], RZ ;  /* 0x000040ff01007387 */ /* 0x0005e20000100800 */
[----:B------:R-:W-:Y:S01]  /*0c10*/  IMAD.MOV.U32 R64, RZ, RZ, RZ ;  /* 0x000000ffff407224 */ /* 0x000fe200078e00ff */
[----:B------:R-:W-:Y:S01]  /*0c20*/  CS2R R66, SRZ ;  /* 0x0000000000427805 */ /* 0x000fe2000001ff00 */
[----:B------:R-:W-:Y:S01]  /*0c30*/  IMAD.MOV.U32 R76, RZ, RZ, RZ ;  /* 0x000000ffff4c7224 */ /* 0x000fe200078e00ff */
[----:B------:R2:W-:Y:S01]  /*0c40*/  STL [R1], RZ ;  /* 0x000000ff01007387 */ /* 0x0005e20000100800 */
[----:B------:R-:W-:Y:S01]  /*0c50*/  CS2R R78, SRZ ;  /* 0x00000000004e7805 */ /* 0x000fe2000001ff00 */
[----:B------:R-:W-:-:S02]  /*0c60*/  USHF.R.S32.HI UR6, URZ, 0x5, UR6 ;  /* 0x000000053f067899 */ /* 0x000fc40008011406 */
[----:B------:R-:W-:Y:S02]  /*0c70*/  UMOV UR4, URZ ;  /* 0x0000003f00047c82 */ /* 0x000fe40008000000 */
.L_x_24:
[----:B-1----:R-:W1:Y:S01]  /*0c80*/  S2R R56, SR_TID.X ;  /* 0x0000000000387919 */ /* 0x002e620000002100 */
[----:B------:R-:W-:Y:S01]  /*0c90*/  BSSY B0, `(.L_x_1) ;  /* 0x00001ae000007945 */ /* 0x000fe20003800000 */
[----:B-1----:R-:W-:-:S13]  /*0ca0*/  ISETP.GT.AND P0, PT, R56, 0x1f, PT ;  /* 0x0000001f3800780c */ /* 0x002fda0003f04270 */
[----:B--2--5:R-:W-:Y:S05]  /*0cb0*/  @P0 BRA `(.L_x_2) ;  /* 0x00001ab000000947 */ /* 0x024fea0003800000 */
[C---:B------:R-:W-:Y:S01]  /*0cc0*/  IMNMX R2, R56.reuse, 0x3e0, !PT ;  /* 0x000003e038027817 */ /* 0x040fe20007800200 */
[----:B------:R-:W-:Y:S01]  /*0cd0*/  BSSY B1, `(.L_x_3) ;  /* 0x0000060000017945 */ /* 0x000fe20003800000 */
[----:B------:R-:W-:Y:S02]  /*0ce0*/  IMAD.MOV.U32 R0, RZ, RZ, R56 ;  /* 0x000000ffff007224 */ /* 0x000fe400078e0038 */
[----:B------:R-:W-:-:S04]  /*0cf0*/  IADD3 R2, -R56, 0x1f, R2 ;  /* 0x0000001f38027810 */ /* 0x000fc80007ffe102 */
[----:B------:R-:W-:-:S04]  /*0d00*/  LEA.HI R3, R2, 0x1, RZ, 0x1b ;  /* 0x0000000102037811 */ /* 0x000fc800078fd8ff */
[----:B------:R-:W-:-:S13]  /*0d10*/  LOP3.LUT P0, RZ, R3, 0x3, RZ, 0xc0, !PT ;  /* 0x0000000303ff7812 */ /* 0x000fda000780c0ff */
[----:B------:R-:W-:Y:S05]  /*0d20*/  @!P0 BRA `(.L_x_4) ;  /* 0x000005a000008947 */ /* 0x000fea0003800000 */
[----:B------:R-:W3:Y:S04]  /*0d30*/  LDL R57, [R1+0xb4] ;  /* 0x0000b40001397983 */ /* 0x000ee80000100800 */
[----:B------:R-:W1:Y:S04]  /*0d40*/  S2R R52, SR_TID.X ;  /* 0x0000000000347919 */ /* 0x000e680000002100 */
[----:B------:R-:W4:Y:S01]  /*0d50*/  S2R R54, SR_CTAID.Y ;  /* 0x0000000000367919 */ /* 0x000f220000002600 */
[----:B------:R-:W-:Y:S01]  /*0d60*/  IMAD.U32 R0, RZ, RZ, UR4 ;  /* 0x00000004ff007e24 */ /* 0x000fe2000f8e00ff */
[----:B-1----:R-:W-:-:S04]  /*0d70*/  SHF.R.S32.HI R55, RZ, 0x1f, R52 ;  /* 0x0000001fff377819 */ /* 0x002fc80000011434 */
[----:B------:R-:W-:-:S04]  /*0d80*/  LEA.HI R55, R55, R52, RZ, 0x2 ;  /* 0x0000003437377211 */ /* 0x000fc800078f10ff */
[----:B------:R-:W-:-:S05]  /*0d90*/  SHF.R.S32.HI R55, RZ, 0x2, R55 ;  /* 0x00000002ff377819 */ /* 0x000fca0000011437 */
[----:B----4-:R-:W-:Y:S01]  /*0da0*/  IMAD R52, R54, 0x100, R55 ;  /* 0x0000010036347824 */ /* 0x010fe200078e0237 */
[----:B------:R-:W-:Y:S01]  /*0db0*/  BSSY B2, `(.L_x_5) ;  /* 0x0000013000027945 */ /* 0x000fe20003800000 */
[----:B---3--:R-:W-:-:S05]  /*0dc0*/  IMAD R0, R0, 0x20, R57 ;  /* 0x0000002000007824 */ /* 0x008fca00078e0239 */
[----:B------:R-:W-:-:S04]  /*0dd0*/  ISETP.GE.AND P0, PT, R0, c[0x0][0x180], PT ;  /* 0x0000600000007a0c */ /* 0x000fc80003f06270 */
[----:B------:R-:W-:-:S13]  /*0de0*/  ISETP.GE.OR P0, PT, R52, c[0x0][0x178], P0 ;  /* 0x00005e0034007a0c */ /* 0x000fda0000706670 */
[----:B------:R-:W-:Y:S05]  /*0df0*/  @P0 BRA `(.L_x_6) ;  /* 0x000000e000000947 */ /* 0x000fea0003800000 */
[----:B------:R-:W-:Y:S01]  /*0e00*/  IMAD R52, R52, c[0x0][0x180], RZ ;  /* 0x0000600034347a24 */ /* 0x000fe200078e02ff */
[----:B------:R-:W-:Y:S01]  /*0e10*/  SHF.R.S32.HI R53, RZ, 0x1f, R0 ;  /* 0x0000001fff357819 */ /* 0x000fe20000011400 */
[----:B------:R-:W-:-:S03]  /*0e20*/  USHF.L.U32 UR7, UR4, 0xe, URZ ;  /* 0x0000000e04077899 */ /* 0x000fc6000800063f */
[----:B------:R-:W-:Y:S01]  /*0e30*/  IADD3 R0, P0, R0, R52, RZ ;  /* 0x0000003400007210 */ /* 0x000fe20007f1e0ff */
[----:B------:R-:W-:-:S03]  /*0e40*/  ULOP3.LUT UR7, UR7, 0x4000, URZ, 0xc0, !UPT ;  /* 0x0000400007077892 */ /* 0x000fc6000f8ec03f */
[----:B------:R-:W-:Y:S02]  /*0e50*/  LEA.HI.X.SX32 R53, R52, R53, 0x1, P0 ;  /* 0x0000003534357211 */ /* 0x000fe400000f0eff */
[----:B------:R-:W-:-:S04]  /*0e60*/  LEA R52, P0, R0, c[0x0][0x160], 0x1 ;  /* 0x0000580000347a11 */ /* 0x000fc800078008ff */
[----:B------:R-:W-:Y:S01]  /*0e70*/  LEA.HI.X R53, R0, c[0x0][0x164], R53, 0x1, P0 ;  /* 0x0000590000357a11 */ /* 0x000fe200000f0c35 */
[----:B------:R-:W-:-:S05]  /*0e80*/  IMAD R0, R55, 0x20, R57 ;  /* 0x0000002037007824 */ /* 0x000fca00078e0239 */
[----:B------:R-:W-:-:S05]  /*0e90*/  LEA R0, R0, UR7, 0x1 ;  /* 0x0000000700007c11 */ /* 0x000fca000f8e08ff */
[----:B------:R-:W-:Y:S01]  /*0ea0*/  @!PT LDS RZ, [RZ] ;  /* 0x00000000fffff984 */ /* 0x000fe20000000800 */
[----:B------:R-:W-:Y:S01]  /*0eb0*/  @!PT LDS RZ, [RZ] ;  /* 0x00000000fffff984 */ /* 0x000fe20000000800 */
[----:B------:R-:W-:Y:S01]  /*0ec0*/  @!PT LDS RZ, [RZ] ;  /* 0x00000000fffff984 */ /* 0x000fe20000000800 */
[----:B------:R1:W-:Y:S02]  /*0ed0*/  LDGSTS.E.128 [R0+0x80], [R52.64] ;  /* 0x0008000034007fae */ /* 0x0003e4000b921c48 */
.L_x_6:
[----:B------:R-:W-:Y:S05]  /*0ee0*/  BSYNC B2 ;  /* 0x0000000000027941 */ /* 0x000fea0003800000 */
.L_x_5:
[----:B------:R-:W3:Y:S01]  /*0ef0*/  S2R R55, SR_TID.X ;  /* 0x0000000000377919 */ /* 0x000ee20000002100 */
[----:B------:R-:W-:-:S04]  /*0f00*/  LOP3.LUT R3, R3, 0x3, RZ, 0xc0, !PT ;  /* 0x0000000303037812 */ /* 0x000fc800078ec0ff */
[----:B------:R-:W-:Y:S02]  /*0f10*/  ISETP.NE.AND P0, PT, R3, 0x1, PT ;  /* 0x000000010300780c */ /* 0x000fe40003f05270 */
[----:B-1-3--:R-:W-:-:S11]  /*0f20*/  IADD3 R0, R55, 0x20, RZ ;  /* 0x0000002037007810 */ /* 0x00afd60007ffe0ff */
[----:B------:R-:W-:Y:S05]  /*0f30*/  @!P0 BRA `(.L_x_4) ;  /* 0x0000039000008947 */ /* 0x000fea0003800000 */
[----:B------:R-:W3:Y:S04]  /*0f40*/  LDL R59, [R1+0xb0] ;  /* 0x0000b000013b7983 */ /* 0x000ee80000100800 */
[----:B------:R-:W1:Y:S01]  /*0f50*/  S2R R52, SR_TID.X ;  /* 0x0000000000347919 */ /* 0x000e620000002100 */
[----:B------:R-:W-:Y:S01]  /*0f60*/  IMAD.U32 R0, RZ, RZ, UR4 ;  /* 0x00000004ff007e24 */ /* 0x000fe2000f8e00ff */
[----:B-1----:R-:W-:-:S04]  /*0f70*/  IADD3 R58, R52, 0x20, RZ ;  /* 0x00000020343a7810 */ /* 0x002fc80007ffe0ff */
[----:B------:R-:W-:-:S04]  /*0f80*/  SHF.R.S32.HI R57, RZ, 0x1f, R58 ;  /* 0x0000001fff397819 */ /* 0x000fc8000001143a */
[----:B------:R-:W-:-:S04]  /*0f90*/  LEA.HI R57, R57, R58, RZ, 0x2 ;  /* 0x0000003a39397211 */ /* 0x000fc800078f10ff */
[----:B------:R-:W-:-:S05]  /*0fa0*/  SHF.R.S32.HI R57, RZ, 0x2, R57 ;  /* 0x00000002ff397819 */ /* 0x000fca0000011439 */
[----:B------:R-:W-:Y:S01]  /*0fb0*/  IMAD R52, R54, 0x100, R57 ;  /* 0x0000010036347824 */ /* 0x000fe200078e0239 */
        /* <DEDUP_REMOVED lines=19> */
.L_x_8:
[----:B------:R-:W-:Y:S05]  /*10f0*/  BSYNC B2 ;  /* 0x0000000000027941 */ /* 0x000fea0003800000 */
.L_x_7:
[----:B------:R-:W-:Y:S02]  /*1100*/  ISETP.NE.AND P0, PT, R3, 0x2, PT ;  /* 0x000000020300780c */ /* 0x000fe40003f05270 */
[----:B-1----:R-:W-:-:S11]  /*1110*/  IADD3 R0, R55, 0x40, RZ ;  /* 0x0000004037007810 */ /* 0x002fd60007ffe0ff */
[----:B------:R-:W-:Y:S05]  /*1120*/  @!P0 BRA `(.L_x_4) ;  /* 0x000001a000008947 */ /* 0x000fea0003800000 */
[----:B------:R-:W3:Y:S01]  /*1130*/  LDL R58, [R1+0xac] ;  /* 0x0000ac00013a7983 */ /* 0x000ee20000100800 */
[----:B------:R-:W-:Y:S01]  /*1140*/  IADD3 R57, R56, 0x40, RZ ;  /* 0x0000004038397810 */ /* 0x000fe20007ffe0ff */
[----:B------:R-:W-:Y:S01]  /*1150*/  IMAD.U32 R3, RZ, RZ, UR4 ;  /* 0x00000004ff037e24 */ /* 0x000fe2000f8e00ff */
[----:B------:R-:W-:Y:S02]  /*1160*/  IADD3 R0, R55, 0x60, RZ ;  /* 0x0000006037007810 */ /* 0x000fe40007ffe0ff */
[----:B------:R-:W-:-:S04]  /*1170*/  SHF.R.S32.HI R56, RZ, 0x1f, R57 ;  /* 0x0000001fff387819 */ /* 0x000fc80000011439 */
[----:B------:R-:W-:-:S04]  /*1180*/  LEA.HI R56, R56, R57, RZ, 0x2 ;  /* 0x0000003938387211 */ /* 0x000fc800078f10ff */
[----:B------:R-:W-:-:S05]  /*1190*/  SHF.R.S32.HI R56, RZ, 0x2, R56 ;  /* 0x00000002ff387819 */ /* 0x000fca0000011438 */
[----:B------:R-:W-:Y:S02]  /*11a0*/  IMAD R52, R54, 0x100, R56 ;  /* 0x0000010036347824 */ /* 0x000fe400078e0238 */
        /* <DEDUP_REMOVED lines=18> */
.L_x_4:
[----:B------:R-:W-:Y:S05]  /*12d0*/  BSYNC B1 ;  /* 0x0000000000017941 */ /* 0x000fea0003800000 */
.L_x_3:
[----:B------:R-:W-:Y:S01]  /*12e0*/  ISETP.GE.U32.AND P0, PT, R2, 0x60, PT ;  /* 0x000000600200780c */ /* 0x000fe20003f06070 */
[----:B------:R-:W-:-:S12]  /*12f0*/  BSSY B1, `(.L_x_9) ;  /* 0x0000075000017945 */ /* 0x000fd80003800000 */
[----:B------:R-:W-:Y:S05]  /*1300*/  @!P0 BRA `(.L_x_10) ;  /* 0x0000073000008947 */ /* 0x000fea0003800000 */
[----:B------:R-:W3:Y:S01]  /*1310*/  S2UR UR7, SR_CTAID.Y ;  /* 0x00000000000779c3 */ /* 0x000ee20000002600 */
[----:B------:R-:W4:Y:S01]  /*1320*/  S2R R55, SR_CTAID.Y ;  /* 0x0000000000377919 */ /* 0x000f220000002600 */
[----:B---3--:R-:W-:-:S06]  /*1330*/  IMAD.U32 R2, RZ, RZ, UR7 ;  /* 0x00000007ff027e24 */ /* 0x008fcc000f8e00ff */
.L_x_13:
[----:B-1----:R-:W-:Y:S01]  /*1340*/  IMAD.SHL.U32 R3, R0, 0x8, RZ ;  /* 0x0000000800037824 */ /* 0x002fe200078e00ff */
[----:B------:R-:W-:Y:S01]  /*1350*/  BSSY B2, `(.L_x_11) ;  /* 0x000006b000027945 */ /* 0x000fe20003800000 */
[----:B------:R-:W-:-:S03]  /*1360*/  IMAD.U32 R53, RZ, RZ, UR4 ;  /* 0x00000004ff357e24 */ /* 0x000fc6000f8e00ff */
[----:B------:R-:W-:-:S04]  /*1370*/  SHF.R.S32.HI R52, RZ, 0x1f, R3 ;  /* 0x0000001fff347819 */ /* 0x000fc80000011403 */
[----:B------:R-:W-:-:S04]  /*1380*/  LEA.HI R52, R52, R3, RZ, 0x5 ;  /* 0x0000000334347211 */ /* 0x000fc800078f28ff */
[----:B------:R-:W-:-:S05]  /*1390*/  LOP3.LUT R52, R52, 0xffffffe0, RZ, 0xc0, !PT ;  /* 0xffffffe034347812 */ /* 0x000fca00078ec0ff */
[----:B------:R-:W-:Y:S01]  /*13a0*/  IMAD.IADD R3, R3, 0x1, -R52 ;  /* 0x0000000103037824 */ /* 0x000fe200078e0a34 */
[----:B------:R-:W-:-:S03]  /*13b0*/  SHF.R.S32.HI R52, RZ, 0x1f, R0 ;  /* 0x0000001fff347819 */ /* 0x000fc60000011400 */
[----:B------:R-:W-:Y:S01]  /*13c0*/  IMAD R53, R53, 0x20, R3 ;  /* 0x0000002035357824 */ /* 0x000fe200078e0203 */
[----:B------:R-:W-:-:S04]  /*13d0*/  LEA.HI R52, R52, R0, RZ, 0x2 ;  /* 0x0000000034347211 */ /* 0x000fc800078f10ff */
[----:B------:R-:W-:Y:S02]  /*13e0*/  SHF.R.S32.HI R52, RZ, 0x2, R52 ;  /* 0x00000002ff347819 */ /* 0x000fe40000011434 */
[----:B------:R-:W-:-:S03]  /*13f0*/  ISETP.GE.AND P0, PT, R53, c[0x0][0x180], PT ;  /* 0x0000600035007a0c */ /* 0x000fc60003f06270 */
[----:B------:R-:W-:-:S05]  /*1400*/  IMAD R54, R2, 0x100, R52 ;  /* 0x0000010002367824 */ /* 0x000fca00078e0234 */
[----:B------:R-:W-:-:S13]  /*1410*/  ISETP.GE.OR P0, PT, R54, c[0x0][0x178], P0 ;  /* 0x00005e0036007a0c */ /* 0x000fda0000706670 */
[----:B------:R-:W-:Y:S02]  /*1420*/  @!P0 IMAD R54, R54, c[0x0][0x180], RZ ;  /* 0x0000600036368a24 */ /* 0x000fe400078e02ff */
[----:B------:R-:W-:Y:S01]  /*1430*/  @!P0 IMAD R3, R52, 0x20, R3 ;  /* 0x0000002034038824 */ /* 0x000fe200078e0203 */
[----:B------:R-:W-:Y:S02]  /*1440*/  @!P0 SHF.R.S32.HI R52, RZ, 0x1f, R53 ;  /* 0x0000001fff348819 */ /* 0x000fe40000011435 */
[----:B------:R-:W-:-:S04]  /*1450*/  @!P0 IADD3 R53, P1, R53, R54, RZ ;  /* 0x0000003635358210 */ /* 0x000fc80007f3e0ff */
[----:B------:R-:W-:Y:S02]  /*1460*/  @!P0 LEA.HI.X.SX32 R54, R54, R52, 0x1, P1 ;  /* 0x0000003436368211 */ /* 0x000fe400008f0eff */
[----:B------:R-:W-:-:S04]  /*1470*/  @!P0 LEA R52, P1, R53, c[0x0][0x160], 0x1 ;  /* 0x0000580035348a11 */ /* 0x000fc800078208ff */
[----:B------:R-:W-:Y:S01]  /*1480*/  @!P0 LEA.HI.X R53, R53, c[0x0][0x164], R54, 0x1, P1 ;  /* 0x0000590035358a11 */ /* 0x000fe200008f0c36 */
[----:B------:R-:W-:-:S04]  /*1490*/  IMAD.U32 R54, RZ, RZ, UR4 ;  /* 0x00000004ff367e24 */ /* 0x000fc8000f8e00ff */
[----:B------:R-:W-:-:S05]  /*14a0*/  @!P0 IMAD.SHL.U32 R54, R54, 0x4000, RZ ;  /* 0x0000400036368824 */ /* 0x000fca00078e00ff */
[----:B------:R-:W-:-:S05]  /*14b0*/  @!P0 LOP3.LUT R54, R54, 0x4000, RZ, 0xc0, !PT ;  /* 0x0000400036368812 */ /* 0x000fca00078ec0ff */
[----:B------:R-:W-:Y:S01]  /*14c0*/  @!P0 IMAD R3, R3, 0x2, R54 ;  /* 0x0000000203038824 */ /* 0x000fe200078e0236 */
[----:B------:R-:W-:-:S04]  /*14d0*/  IADD3 R54, R0, 0x40, RZ ;  /* 0x0000004000367810 */ /* 0x000fc80007ffe0ff */
[----:B------:R-:W-:Y:S01]  /*14e0*/  @!PT LDS RZ, [RZ] ;  /* 0x00000000fffff984 */ /* 0x000fe20000000800 */
[----:B------:R-:W-:Y:S01]  /*14f0*/  @!PT LDS RZ, [RZ] ;  /* 0x00000000fffff984 */ /* 0x000fe20000000800 */
[----:B------:R-:W-:Y:S01]  /*1500*/  @!PT LDS RZ, [RZ] ;  /* 0x00000000fffff984 */ /* 0x000fe20000000800 */
[----:B------:R1:W-:Y:S02]  /*1510*/  @!P0 LDGSTS.E.128 [R3+0x80], [R52.64] ;  /* 0x0008000034038fae */ /* 0x0003e4000b921c48 */
[----:B-1----:R-:W-:-:S04]  /*1520*/  IADD3 R52, R0, 0x20, RZ ;  /* 0x0000002000347810 */ /* 0x002fc80007ffe0ff */
[----:B------:R-:W-:-:S04]  /*1530*/  SHF.R.S32.HI R53, RZ, 0x1f, R52 ;  /* 0x0000001fff357819 */ /* 0x000fc80000011434 */
[----:B------:R-:W-:Y:S01]  /*1540*/  LEA.HI R53, R53, R52, RZ, 0x2 ;  /* 0x0000003435357211 */ /* 0x000fe200078f10ff */
[----:B------:R-:W-:-:S03]  /*1550*/  IMAD.SHL.U32 R52, R52, 0x8, RZ ;  /* 0x0000000834347824 */ /* 0x000fc600078e00ff */
[----:B------:R-:W-:Y:S02]  /*1560*/  SHF.R.S32.HI R53, RZ, 0x2, R53 ;  /* 0x00000002ff357819 */ /* 0x000fe40000011435 */
[----:B------:R-:W-:-:S03]  /*1570*/  SHF.R.S32.HI R3, RZ, 0x1f, R52 ;  /* 0x0000001fff037819 */ /* 0x000fc60000011434 */
[----:B------:R-:W-:Y:S01]  /*1580*/  IMAD R2, R2, 0x100, R53 ;  /* 0x0000010002027824 */ /* 0x000fe200078e0235 */
[----:B------:R-:W-:-:S04]  /*1590*/  LEA.HI R3, R3, R52, RZ, 0x5 ;  /* 0x0000003403037211 */ /* 0x000fc800078f28ff */
[----:B------:R-:W-:-:S05]  /*15a0*/  LOP3.LUT R3, R3, 0xffffffe0, RZ, 0xc0, !PT ;  /* 0xffffffe003037812 */ /* 0x000fca00078ec0ff */
[----:B------:R-:W-:Y:S02]  /*15b0*/  IMAD.IADD R52, R52, 0x1, -R3 ;  /* 0x0000000134347824 */ /* 0x000fe400078e0a03 */
[----:B------:R-:W-:-:S04]  /*15c0*/  IMAD.U32 R3, RZ, RZ, UR4 ;  /* 0x00000004ff037e24 */ /* 0x000fc8000f8e00ff */
[----:B------:R-:W-:-:S05]  /*15d0*/  IMAD R3, R3, 0x20, R52 ;  /* 0x0000002003037824 */ /* 0x000fca00078e0234 */
[----:B------:R-:W-:-:S04]  /*15e0*/  ISETP.GE.AND P0, PT, R3, c[0x0][0x180], PT ;  /* 0x0000600003007a0c */ /* 0x000fc80003f06270 */
        /* <DEDUP_REMOVED lines=11> */
[----:B------:R-:W-:-:S05]  /*16a0*/  @!P0 IMAD R52, R52, 0x2, R53 ;  /* 0x0000000234348824 */ /* 0x000fca00078e0235 */
[----:B------:R1:W-:Y:S02]  /*16b0*/  @!P0 LDGSTS.E.128 [R52+0x80], [R2.64] ;  /* 0x0008000002348fae */ /* 0x0003e4000b921c48 */
[----:B-1----:R-:W-:Y:S01]  /*16c0*/  SHF.R.S32.HI R52, RZ, 0x1f, R54 ;  /* 0x0000001fff347819 */ /* 0x002fe20000011436 */
[----:B------:R-:W-:-:S03]  /*16d0*/  IMAD.U32 R3, RZ, RZ, UR4 ;  /* 0x00000004ff037e24 */ /* 0x000fc6000f8e00ff */
[----:B------:R-:W-:Y:S01]  /*16e0*/  LEA.HI R52, R52, R54, RZ, 0x2 ;  /* 0x0000003634347211 */ /* 0x000fe200078f10ff */
[----:B------:R-:W-:-:S03]  /*16f0*/  IMAD.SHL.U32 R54, R54, 0x8, RZ ;  /* 0x0000000836367824 */ /* 0x000fc600078e00ff */
[----:B------:R-:W-:Y:S02]  /*1700*/  SHF.R.S32.HI R52, RZ, 0x2, R52 ;  /* 0x00000002ff347819 */ /* 0x000fe40000011434 */
[----:B------:R-:W-:-:S04]  /*1710*/  SHF.R.S32.HI R2, RZ, 0x1f, R54 ;  /* 0x0000001fff027819 */ /* 0x000fc80000011436 */
[----:B------:R-:W-:-:S04]  /*1720*/  LEA.HI R2, R2, R54, RZ, 0x5 ;  /* 0x0000003602027211 */ /* 0x000fc800078f28ff */
[----:B------:R-:W-:-:S05]  /*1730*/  LOP3.LUT R2, R2, 0xffffffe0, RZ, 0xc0, !PT ;  /* 0xffffffe002027812 */ /* 0x000fca00078ec0ff */
[----:B------:R-:W-:Y:S02]  /*1740*/  IMAD.IADD R54, R54, 0x1, -R2 ;  /* 0x0000000136367824 */ /* 0x000fe400078e0a02 */
[----:B----4-:R-:W-:Y:S02]  /*1750*/  IMAD.MOV.U32 R2, RZ, RZ, R55 ;  /* 0x000000ffff027224 */ /* 0x010fe400078e0037 */
[----:B------:R-:W-:Y:S02]  /*1760*/  IMAD R3, R3, 0x20, R54 ;  /* 0x0000002003037824 */ /* 0x000fe400078e0236 */
[----:B------:R-:W-:-:S03]  /*1770*/  IMAD R53, R2, 0x100, R52 ;  /* 0x0000010002357824 */ /* 0x000fc600078e0234 */
[----:B------:R-:W-:-:S04]  /*1780*/  ISETP.GE.AND P0, PT, R3, c[0x0][0x180], PT ;  /* 0x0000600003007a0c */ /* 0x000fc80003f06270 */
[----:B------:R-:W-:-:S13]  /*1790*/  ISETP.GE.OR P0, PT, R53, c[0x0][0x178], P0 ;  /* 0x00005e0035007a0c */ /* 0x000fda0000706670 */
[----:B------:R-:W-:Y:S02]  /*17a0*/  @!P0 IMAD R53, R53, c[0x0][0x180], RZ ;  /* 0x0000600035358a24 */ /* 0x000fe400078e02ff */
[----:B------:R-:W-:Y:S01]  /*17b0*/  @!P0 IMAD R54, R52, 0x20, R54 ;  /* 0x0000002034368824 */ /* 0x000fe200078e0236 */
[----:B------:R-:W-:Y:S02]  /*17c0*/  @!P0 SHF.R.S32.HI R52, RZ, 0x1f, R3 ;  /* 0x0000001fff348819 */ /* 0x000fe40000011403 */
[----:B------:R-:W-:-:S04]  /*17d0*/  @!P0 IADD3 R3, P1, R3, R53, RZ ;  /* 0x0000003503038210 */ /* 0x000fc80007f3e0ff */
[----:B------:R-:W-:Y:S01]  /*17e0*/  @!P0 LEA.HI.X.SX32 R53, R53, R52, 0x1, P1 ;  /* 0x0000003435358211 */ /* 0x000fe200008f0eff */
[----:B------:R-:W-:-:S04]  /*17f0*/  IMAD.U32 R52, RZ, RZ, UR4 ;  /* 0x00000004ff347e24 */ /* 0x000fc8000f8e00ff */
[----:B------:R-:W-:-:S05]  /*1800*/  @!P0 IMAD.SHL.U32 R52, R52, 0x4000, RZ ;  /* 0x0000400034348824 */ /* 0x000fca00078e00ff */
[----:B------:R-:W-:-:S05]  /*1810*/  @!P0 LOP3.LUT R52, R52, 0x4000, RZ, 0xc0, !PT ;  /* 0x0000400034348812 */ /* 0x000fca00078ec0ff */
[----:B------:R-:W-:Y:S01]  /*1820*/  @!P0 IMAD R54, R54, 0x2, R52 ;  /* 0x0000000236368824 */ /* 0x000fe200078e0234 */
[----:B------:R-:W-:-:S04]  /*1830*/  @!P0 LEA R52, P1, R3, c[0x0][0x160], 0x1 ;  /* 0x0000580003348a11 */ /* 0x000fc800078208ff */
[----:B------:R-:W-:Y:S02]  /*1840*/  @!P0 LEA.HI.X R53, R3, c[0x0][0x164], R53, 0x1, P1 ;  /* 0x0000590003358a11 */ /* 0x000fe400008f0c35 */
[----:B------:R-:W-:-:S03]  /*1850*/  IADD3 R3, R0, 0x60, RZ ;  /* 0x0000006000037810 */ /* 0x000fc60007ffe0ff */
[----:B------:R1:W-:Y:S02]  /*1860*/  @!P0 LDGSTS.E.128 [R54+0x80], [R52.64] ;  /* 0x0008000034368fae */ /* 0x0003e4000b921c48 */
[----:B-1----:R-:W-:-:S04]  /*1870*/  SHF.R.S32.HI R52, RZ, 0x1f, R3 ;  /* 0x0000001fff347819 */ /* 0x002fc80000011403 */
        /* <DEDUP_REMOVED lines=12> */
[----:B------:R-:W-:Y:S05]  /*1940*/  @P0 BRA `(.L_x_12) ;  /* 0x000000b000000947 */ /* 0x000fea0003800000 */
[----:B------:R-:W-:Y:S01]  /*1950*/  IMAD R54, R54, c[0x0][0x180], RZ ;  /* 0x0000600036367a24 */ /* 0x000fe200078e02ff */
[----:B------:R-:W-:Y:S01]  /*1960*/  USHF.L.U32 UR7, UR4, 0xe, URZ ;  /* 0x0000000e04077899 */ /* 0x000fe2000800063f */
[----:B------:R-:W-:Y:S01]  /*1970*/  IMAD R3, R52, 0x20, R3 ;  /* 0x0000002034037824 */ /* 0x000fe200078e0203 */
[----:B------:R-:W-:Y:S02]  /*1980*/  SHF.R.S32.HI R52, RZ, 0x1f, R53 ;  /* 0x0000001fff347819 */ /* 0x000fe40000011435 */
[----:B------:R-:W-:Y:S01]  /*1990*/  IADD3 R53, P0, R53, R54, RZ ;  /* 0x0000003635357210 */ /* 0x000fe20007f1e0ff */
[----:B------:R-:W-:-:S03]  /*19a0*/  ULOP3.LUT UR7, UR7, 0x4000, URZ, 0xc0, !UPT ;  /* 0x0000400007077892 */ /* 0x000fc6000f8ec03f */
[----:B------:R-:W-:Y:S02]  /*19b0*/  LEA.HI.X.SX32 R54, R54, R52, 0x1, P0 ;  /* 0x0000003436367211 */ /* 0x000fe400000f0eff */
[----:B------:R-:W-:Y:S02]  /*19c0*/  LEA R52, P0, R53, c[0x0][0x160], 0x1 ;  /* 0x0000580035347a11 */ /* 0x000fe400078008ff */
[----:B------:R-:W-:Y:S02]  /*19d0*/  LEA R3, R3, UR7, 0x1 ;  /* 0x0000000703037c11 */ /* 0x000fe4000f8e08ff */
[----:B------:R-:W-:-:S05]  /*19e0*/  LEA.HI.X R53, R53, c[0x0][0x164], R54, 0x1, P0 ;  /* 0x0000590035357a11 */ /* 0x000fca00000f0c36 */
[----:B------:R1:W-:Y:S04]  /*19f0*/  LDGSTS.E.128 [R3+0x80], [R52.64] ;  /* 0x0008000034037fae */ /* 0x0003e8000b921c48 */
.L_x_12:
[----:B------:R-:W-:Y:S05]  /*1a00*/  BSYNC B2 ;  /* 0x0000000000027941 */ /* 0x000fea0003800000 */
.L_x_11:
[C---:B------:R-:W-:Y:S02]  /*1a10*/  ISETP.GE.AND P0, PT, R0.reuse, 0x380, PT ;  /* 0x000003800000780c */ /* 0x040fe40003f06270 */
[----:B------:R-:W-:-:S11]  /*1a20*/  IADD3 R0, R0, 0x80, RZ ;  /* 0x0000008000007810 */ /* 0x000fd60007ffe0ff */
[----:B------:R-:W-:Y:S05]  /*1a30*/  @!P0 BRA `(.L_x_13) ;  /* 0xfffff90000008947 */ /* 0x000fea000383ffff */
.L_x_10:
[----:B------:R-:W-:Y:S05]  /*1a40*/  BSYNC B1 ;  /* 0x0000000000017941 */ /* 0x000fea0003800000 */
.L_x_9:
[----:B------:R-:W3:Y:S01]  /*1a50*/  S2R R58, SR_TID.X ;  /* 0x00000000003a7919 */ /* 0x000ee20000002100 */
[----:B------:R-:W-:Y:S01]  /*1a60*/  BSSY B1, `(.L_x_14) ;  /* 0x00000ce000017945 */ /* 0x000fe20003800000 */
[----:B---3--:R-:W-:-:S13]  /*1a70*/  ISETP.GT.AND P0, PT, R58, 0x3ff, PT ;  /* 0x000003ff3a00780c */ /* 0x008fda0003f04270 */
[----:B------:R-:W-:Y:S05]  /*1a80*/  @P0 BRA `(.L_x_15) ;  /* 0x00000cb000000947 */ /* 0x000fea0003800000 */
[----:B------:R-:W-:Y:S01]  /*1a90*/  IMAD.MOV.U32 R54, RZ, RZ, R58 ;  /* 0x000000ffff367224 */ /* 0x000fe200078e003a */
[----:B------:R-:W-:Y:S04]  /*1aa0*/  BSSY B2, `(.L_x_16) ;  /* 0x0000058000027945 */ /* 0x000fe80003800000 */
[----:B------:R-:W-:-:S04]  /*1ab0*/  IMNMX R0, R54, 0x3e0, !PT ;  /* 0x000003e036007817 */ /* 0x000fc80007800200 */
[----:B------:R-:W-:-:S04]  /*1ac0*/  IADD3 R0, -R54, 0x1f, R0 ;  /* 0x0000001f36007810 */ /* 0x000fc80007ffe100 */
[----:B------:R-:W-:-:S04]  /*1ad0*/  LEA.HI R2, R0, 0x1, RZ, 0x1b ;  /* 0x0000000100027811 */ /* 0x000fc800078fd8ff */
[----:B------:R-:W-:-:S13]  /*1ae0*/  LOP3.LUT P0, RZ, R2, 0x3, RZ, 0xc0, !PT ;  /* 0x0000000302ff7812 */ /* 0x000fda000780c0ff */
[----:B------:R-:W-:Y:S05]  /*1af0*/  @!P0 BRA `(.L_x_17) ;  /* 0x0000052000008947 */ /* 0x000fea0003800000 */
[----:B------:R-:W3:Y:S04]  /*1b00*/  LDL R57, [R1+0xa8] ;  /* 0x0000a80001397983 */ /* 0x000ee80000100800 */
[----:B-1----:R-:W1:Y:S02]  /*1b10*/  S2R R3, SR_TID.X ;  /* 0x0000000000037919 */ /* 0x002e640000002100 */
[----:B-1----:R-:W-:-:S04]  /*1b20*/  SHF.R.S32.HI R56, RZ, 0x1f, R3 ;  /* 0x0000001fff387819 */ /* 0x002fc80000011403 */
[----:B------:R-:W-:Y:S01]  /*1b30*/  LEA.HI R56, R56, R3, RZ, 0x5 ;  /* 0x0000000338387211 */ /* 0x000fe200078f28ff */
[----:B------:R-:W-:-:S03]  /*1b40*/  IMAD.U32 R3, RZ, RZ, UR4 ;  /* 0x00000004ff037e24 */ /* 0x000fc6000f8e00ff */
[----:B------:R-:W-:-:S05]  /*1b50*/  SHF.R.S32.HI R56, RZ, 0x5, R56 ;  /* 0x00000005ff387819 */ /* 0x000fca0000011438 */
[----:B------:R-:W-:Y:S01]  /*1b60*/  IMAD R3, R3, 0x20, R56 ;  /* 0x0000002003037824 */ /* 0x000fe200078e0238 */
[----:B------:R-:W-:Y:S01]  /*1b70*/  USHF.L.U32 UR7, UR4, 0xe, URZ ;  /* 0x0000000e04077899 */ /* 0x000fe2000800063f */
[----:B------:R-:W-:Y:S02]  /*1b80*/  IADD3 R54, R58, 0x20, RZ ;  /* 0x000000203a367810 */ /* 0x000fe40007ffe0ff */
[----:B---3--:R-:W-:-:S04]  /*1b90*/  IADD3 R2, R57, UR5, RZ ;  /* 0x0000000539027c10 */ /* 0x008fc8000fffe0ff */
[----:B------:R-:W-:-:S04]  /*1ba0*/  ISETP.GE.AND P0, PT, R2, c[0x0][0x17c], PT ;  /* 0x00005f0002007a0c */ /* 0x000fc80003f06270 */
[----:B------:R-:W-:-:S13]  /*1bb0*/  ISETP.GE.OR P0, PT, R3, c[0x0][0x180], P0 ;  /* 0x0000600003007a0c */ /* 0x000fda0000706670 */
[----:B------:R-:W-:Y:S01]  /*1bc0*/  @!P0 IMAD R3, R3, c[0x0][0x17c], RZ ;  /* 0x00005f0003038a24 */ /* 0x000fe200078e02ff */
[----:B------:R-:W-:-:S04]  /*1bd0*/  @!P0 SHF.R.S32.HI R52, RZ, 0x1f, R2 ;  /* 0x0000001fff348819 */ /* 0x000fc80000011402 */
[----:B------:R-:W-:-:S04]  /*1be0*/  @!P0 IADD3 R2, P1, R2, R3, RZ ;  /* 0x0000000302028210 */ /* 0x000fc80007f3e0ff */
[----:B------:R-:W-:Y:S02]  /*1bf0*/  @!P0 LEA.HI.X.SX32 R3, R3, R52, 0x1, P1 ;  /* 0x0000003403038211 */ /* 0x000fe400008f0eff */
[----:B------:R-:W-:-:S04]  /*1c00*/  @!P0 LEA R52, P1, R2, c[0x0][0x168], 0x1 ;  /* 0x00005a0002348a11 */ /* 0x000fc800078208ff */
[----:B------:R-:W-:Y:S01]  /*1c10*/  @!P0 LEA.HI.X R53, R2, c[0x0][0x16c], R3, 0x1, P1 ;  /* 0x00005b0002358a11 */ /* 0x000fe200008f0c03 */
[----:B------:R-:W-:Y:S02]  /*1c20*/  IMAD.U32 R2, RZ, RZ, UR7 ;  /* 0x00000007ff027e24 */ /* 0x000fe4000f8e00ff */
[----:B------:R-:W-:-:S03]  /*1c30*/  @!P0 IMAD R3, R56, 0x100, R57 ;  /* 0x0000010038038824 */ /* 0x000fc600078e0239 */
[----:B------:R-:W-:-:S05]  /*1c40*/  LOP3.LUT R2, R2, 0x4000, RZ, 0xc0, !PT ;  /* 0x0000400002027812 */ /* 0x000fca00078ec0ff */
[----:B------:R-:W-:-:S05]  /*1c50*/  @!P0 IMAD R3, R3, 0x2, R2 ;  /* 0x0000000203038824 */ /* 0x000fca00078e0202 */
[----:B------:R-:W-:Y:S01]  /*1c60*/  @!PT LDS RZ, [RZ] ;  /* 0x00000000fffff984 */ /* 0x000fe20000000800 */
[----:B------:R-:W-:Y:S01]  /*1c70*/  @!PT LDS RZ, [RZ] ;  /* 0x00000000fffff984 */ /* 0x000fe20000000800 */
[----:B------:R-:W-:Y:S01]  /*1c80*/  @!PT LDS RZ, [RZ] ;  /* 0x00000000fffff984 */ /* 0x000fe20000000800 */
[----:B------:R1:W-:Y:S02]  /*1c90*/  @!P0 LDGSTS.E.128 [R3+0x8080], [R52.64] ;  /* 0x0808000034038fae */ /* 0x0003e4000b921c48 */
[----:B-1----:R-:W-:-:S04]  /*1ca0*/  IMNMX R3, R58, 0x3e0, !PT ;  /* 0x000003e03a037817 */ /* 0x002fc80007800200 */
[----:B------:R-:W-:-:S04]  /*1cb0*/  IADD3 R3, -R58, 0x1f, R3 ;  /* 0x0000001f3a037810 */ /* 0x000fc80007ffe103 */
[----:B------:R-:W-:-:S04]  /*1cc0*/  LEA.HI R3, R3, 0x1, RZ, 0x1b ;  /* 0x0000000103037811 */ /* 0x000fc800078fd8ff */
[----:B------:R-:W-:-:S04]  /*1cd0*/  LOP3.LUT R3, R3, 0x3, RZ, 0xc0, !PT ;  /* 0x0000000303037812 */ /* 0x000fc800078ec0ff */
[----:B------:R-:W-:-:S13]  /*1ce0*/  ISETP.NE.AND P0, PT, R3, 0x1, PT ;  /* 0x000000010300780c */ /* 0x000fda0003f05270 */
        /* <DEDUP_REMOVED lines=10> */
[----:B---3--:R-:W-:-:S04]  /*1d90*/  IADD3 R53, R59, UR5, RZ ;  /* 0x000000053b357c10 */ /* 0x008fc8000fffe0ff */
[----:B------:R-:W-:-:S04]  /*1da0*/  ISETP.GE.AND P0, PT, R53, c[0x0][0x17c], PT ;  /* 0x00005f0035007a0c */ /* 0x000fc80003f06270 */
[----:B------:R-:W-:-:S13]  /*1db0*/  ISETP.GE.OR P0, PT, R54, c[0x0][0x180], P0 ;  /* 0x0000600036007a0c */ /* 0x000fda0000706670 */
[----:B------:R-:W-:Y:S05]  /*1dc0*/  @P0 BRA `(.L_x_19) ;  /* 0x0000009000000947 */ /* 0x000fea0003800000 */
[----:B------:R-:W-:Y:S01]  /*1dd0*/  IMAD R54, R54, c[0x0][0x17c], RZ ;  /* 0x00005f0036367a24 */ /* 0x000fe200078e02ff */
[----:B------:R-:W-:-:S04]  /*1de0*/  SHF.R.S32.HI R52, RZ, 0x1f, R53 ;  /* 0x0000001fff347819 */ /* 0x000fc80000011435 */
[----:B------:R-:W-:-:S04]  /*1df0*/  IADD3 R53, P0, R53, R54, RZ ;  /* 0x0000003635357210 */ /* 0x000fc80007f1e0ff */
[----:B------:R-:W-:Y:S02]  /*1e00*/  LEA.HI.X.SX32 R54, R54, R52, 0x1, P0 ;  /* 0x0000003436367211 */ /* 0x000fe400000f0eff */
[----:B------:R-:W-:-:S04]  /*1e10*/  LEA R52, P0, R53, c[0x0][0x168], 0x1 ;  /* 0x00005a0035347a11 */ /* 0x000fc800078008ff */
[----:B------:R-:W-:Y:S01]  /*1e20*/  LEA.HI.X R53, R53, c[0x0][0x16c], R54, 0x1, P0 ;  /* 0x00005b0035357a11 */ /* 0x000fe200000f0c36 */
[----:B------:R-:W-:-:S04]  /*1e30*/  IMAD R54, R56, 0x100, R59 ;  /* 0x0000010038367824 */ /* 0x000fc800078e023b */
[----:B------:R-:W-:-:S05]  /*1e40*/  IMAD R54, R54, 0x2, R2 ;  /* 0x0000000236367824 */ /* 0x000fca00078e0202 */
[----:B------:R1:W-:Y:S02]  /*1e50*/  LDGSTS.E.128 [R54+0x8080], [R52.64] ;  /* 0x0808000034367fae */ /* 0x0003e4000b921c48 */
.L_x_19:
[----:B------:R-:W-:Y:S05]  /*1e60*/  BSYNC B3 ;  /* 0x0000000000037941 */ /* 0x000fea0003800000 */
.L_x_18:
[----:B------:R-:W-:Y:S02]  /*1e70*/  ISETP.NE.AND P0, PT, R3, 0x2, PT ;  /* 0x000000020300780c */ /* 0x000fe40003f05270 */
[----:B-1----:R-:W-:-:S11]  /*1e80*/  IADD3 R54, R58, 0x40, RZ ;  /* 0x000000403a367810 */ /* 0x002fd60007ffe0ff */
[----:B------:R-:W-:Y:S05]  /*1e90*/  @!P0 BRA `(.L_x_17) ;  /* 0x0000018000008947 */ /* 0x000fea0003800000 */
[----:B------:R-:W3:Y:S01]  /*1ea0*/  LDL R57, [R1+0xa0] ;  /* 0x0000a00001397983 */ /* 0x000ee20000100800 */
[C---:B------:R-:W-:Y:S01]  /*1eb0*/  IADD3 R56, R58.reuse, 0x40, RZ ;  /* 0x000000403a387810 */ /* 0x040fe20007ffe0ff */
[----:B------:R-:W-:Y:S01]  /*1ec0*/  IMAD.U32 R53, RZ, RZ, UR4 ;  /* 0x00000004ff357e24 */ /* 0x000fe2000f8e00ff */
[----:B------:R-:W-:Y:S02]  /*1ed0*/  IADD3 R54, R58, 0x60, RZ ;  /* 0x000000603a367810 */ /* 0x000fe40007ffe0ff */
[----:B------:R-:W-:-:S04]  /*1ee0*/  SHF.R.S32.HI R55, RZ, 0x1f, R56 ;  /* 0x0000001fff377819 */ /* 0x000fc80000011438 */
[----:B------:R-:W-:-:S04]  /*1ef0*/  LEA.HI R55, R55, R56, RZ, 0x5 ;  /* 0x0000003837377211 */ /* 0x000fc800078f28ff */
[----:B------:R-:W-:-:S05]  /*1f00*/  SHF.R.S32.HI R55, RZ, 0x5, R55 ;  /* 0x00000005ff377819 */ /* 0x000fca0000011437 */
[----:B------:R-:W-:Y:S01]  /*1f10*/  IMAD R53, R53, 0x20, R55 ;  /* 0x0000002035357824 */ /* 0x000fe200078e0237 */
        /* <DEDUP_REMOVED lines=12> */
[----:B------:R-:W-:Y:S01]  /*1fe0*/  @!PT LDS RZ, [RZ] ;  /* 0x00000000fffff984 */ /* 0x000fe20000000800 */
[----:B------:R-:W-:Y:S01]  /*1ff0*/  @!PT LDS RZ, [RZ] ;  /* 0x00000000fffff984 */ /* 0x000fe20000000800 */
[----:B------:R-:W-:Y:S01]  /*2000*/  @!PT LDS RZ, [RZ] ;  /* 0x00000000fffff984 */ /* 0x000fe20000000800 */
[----:B------:R1:W-:Y:S02]  /*2010*/  LDGSTS.E.128 [R3+0x8080], [R52.64] ;  /* 0x0808000034037fae */ /* 0x0003e4000b921c48 */
.L_x_17:
[----:B------:R-:W-:Y:S05]  /*2020*/  BSYNC B2 ;  /* 0x0000000000027941 */ /* 0x000fea0003800000 */
.L_x_16:
[----:B------:R-:W-:-:S13]  /*2030*/  ISETP.GE.U32.AND P0, PT, R0, 0x60, PT ;  /* 0x000000600000780c */ /* 0x000fda0003f06070 */
[----:B------:R-:W-:Y:S05]  /*2040*/  @!P0 BRA `(.L_x_15) ;  /* 0x000006f000008947 */ /* 0x000fea0003800000 */
.L_x_22:
[----:B-1----:R-:W-:Y:S01]  /*2050*/  IMAD.SHL.U32 R52, R54, 0x8, RZ ;  /* 0x0000000836347824 */ /* 0x002fe200078e00ff */
[----:B------:R-:W-:Y:S01]  /*2060*/  BSSY B2, `(.L_x_20) ;  /* 0x000006a000027945 */ /* 0x000fe20003800000 */
[----:B------:R-:W-:-:S03]  /*2070*/  IMAD.U32 R3, RZ, RZ, UR4 ;  /* 0x00000004ff037e24 */ /* 0x000fc6000f8e00ff */
[----:B------:R-:W-:-:S04]  /*2080*/  SHF.R.S32.HI R0, RZ, 0x1f, R52 ;  /* 0x0000001fff007819 */ /* 0x000fc80000011434 */
[----:B------:R-:W-:-:S04]  /*2090*/  LEA.HI R0, R0, R52, RZ, 0x8 ;  /* 0x0000003400007211 */ /* 0x000fc800078f40ff */
[----:B------:R-:W-:-:S05]  /*20a0*/  LOP3.LUT R0, R0, 0xffffff00, RZ, 0xc0, !PT ;  /* 0xffffff0000007812 */ /* 0x000fca00078ec0ff */
[----:B------:R-:W-:Y:S01]  /*20b0*/  IMAD.IADD R52, R52, 0x1, -R0 ;  /* 0x0000000134347824 */ /* 0x000fe200078e0a00 */
[----:B------:R-:W-:-:S04]  /*20c0*/  SHF.R.S32.HI R0, RZ, 0x1f, R54 ;  /* 0x0000001fff007819 */ /* 0x000fc80000011436 */
[----:B------:R-:W-:-:S04]  /*20d0*/  LEA.HI R0, R0, R54, RZ, 0x5 ;  /* 0x0000003600007211 */ /* 0x000fc800078f28ff */
[----:B------:R-:W-:Y:S02]  /*20e0*/  SHF.R.S32.HI R2, RZ, 0x5, R0 ;  /* 0x00000005ff027819 */ /* 0x000fe40000011400 */
[----:B------:R-:W-:-:S03]  /*20f0*/  IADD3 R0, R52, UR5, RZ ;  /* 0x0000000534007c10 */ /* 0x000fc6000fffe0ff */
[----:B------:R-:W-:Y:S01]  /*2100*/  IMAD R3, R3, 0x20, R2 ;  /* 0x0000002003037824 */ /* 0x000fe200078e0202 */
        /* <DEDUP_REMOVED lines=12> */
[----:B------:R-:W-:-:S05]  /*21d0*/  @!P0 LEA.HI.X R3, R0, c[0x0][0x16c], R3, 0x1, P1 ;  /* 0x00005b0000038a11 */ /* 0x000fca00008f0c03 */
[----:B------:R-:W-:Y:S01]  /*21e0*/  @!PT LDS RZ, [RZ] ;  /* 0x00000000fffff984 */ /* 0x000fe20000000800 */
[----:B------:R-:W-:Y:S01]  /*21f0*/  @!PT LDS RZ, [RZ] ;  /* 0x00000000fffff984 */ /* 0x000fe20000000800 */
[----:B------:R-:W-:Y:S01]  /*2200*/  @!PT LDS RZ, [RZ] ;  /* 0x00000000fffff984 */ /* 0x000fe20000000800 */
[----:B------:R1:W-:Y:S02]  /*2210*/  @!P0 LDGSTS.E.128 [R52+0x8080], [R2.64] ;  /* 0x0808000002348fae */ /* 0x0003e4000b921c48 */
[----:B-1----:R-:W-:Y:S01]  /*2220*/  IADD3 R52, R54, 0x20, RZ ;  /* 0x0000002036347810 */ /* 0x002fe20007ffe0ff */
[----:B------:R-:W-:-:S03]  /*2230*/  IMAD.U32 R3, RZ, RZ, UR4 ;  /* 0x00000004ff037e24 */ /* 0x000fc6000f8e00ff */
        /* <DEDUP_REMOVED lines=8> */
[----:B------:R-:W-:-:S05]  /*22c0*/  IMAD.IADD R52, R52, 0x1, -R0 ;  /* 0x0000000134347824 */ /* 0x000fca00078e0a00 */
[----:B------:R-:W-:-:S04]  /*22d0*/  IADD3 R0, R52, UR5, RZ ;  /* 0x0000000534007c10 */ /* 0x000fc8000fffe0ff */
        /* <DEDUP_REMOVED lines=41> */
[----:B-1----:R-:W-:Y:S01]  /*2570*/  SHF.R.S32.HI R2, RZ, 0x1f, R0 ;  /* 0x0000001fff027819 */ /* 0x002fe20000011400 */
[----:B------:R-:W-:-:S03]  /*2580*/  IMAD.U32 R52, RZ, RZ, UR4 ;  /* 0x00000004ff347e24 */ /* 0x000fc6000f8e00ff */
        /* <DEDUP_REMOVED lines=19> */
[C---:B------:R-:W-:Y:S02]  /*26c0*/  LEA R2, P0, R3.reuse, c[0x0][0x168], 0x1 ;  /* 0x00005a0003027a11 */ /* 0x040fe400078008ff */
[----:B------:R-:W-:Y:S02]  /*26d0*/  LEA R0, R0, UR7, 0x1 ;  /* 0x0000000700007c11 */ /* 0x000fe4000f8e08ff */
[----:B------:R-:W-:-:S05]  /*26e0*/  LEA.HI.X R3, R3, c[0x0][0x16c], R52, 0x1, P0 ;  /* 0x00005b0003037a11 */ /* 0x000fca00000f0c34 */
[----:B------:R1:W-:Y:S04]  /*26f0*/  LDGSTS.E.128 [R0+0x8080], [R2.64] ;  /* 0x0808000002007fae */ /* 0x0003e8000b921c48 */
.L_x_21:
[----:B------:R-:W-:Y:S05]  /*2700*/  BSYNC B2 ;  /* 0x0000000000027941 */ /* 0x000fea0003800000 */
.L_x_20:
[C---:B------:R-:W-:Y:S02]  /*2710*/  ISETP.GE.AND P0, PT, R54.reuse, 0x380, PT ;  /* 0x000003803600780c */ /* 0x040fe40003f06270 */
[----:B------:R-:W-:-:S11]  /*2720*/  IADD3 R54, R54, 0x80, RZ ;  /* 0x0000008036367810 */ /* 0x000fd60007ffe0ff */
[----:B------:R-:W-:Y:S05]  /*2730*/  @!P0 BRA `(.L_x_22) ;  /* 0xfffff91000008947 */ /* 0x000fea000383ffff */
.L_x_15:
[----:B------:R-:W-:Y:S05]  /*2740*/  BSYNC B1 ;  /* 0x0000000000017941 */ /* 0x000fea0003800000 */
.L_x_14:
[----:B------:R-:W0:Y:S01]  /*2750*/  LDGDEPBAR ;  /* 0x00000000000079af */ /* 0x000e220000000000 */
[----:B------:R-:W-:-:S04]  /*2760*/  DEPBAR.LE SB0, 0x0 ;  /* 0x000080000000791a */ /* 0x000fc80000000000 */
.L_x_2:
[----:B------:R-:W-:Y:S05]  /*2770*/  BSYNC B0 ;  /* 0x0000000000007941 */ /* 0x000fea0003800000 */
.L_x_1:
[----:B------:R-:W3:Y:S04]  /*2780*/  S2R R55, SR_TID.X ;  /* 0x0000000000377919 */ /* 0x000ee80000002100 */
[----:B------:R-:W-:Y:S01]  /*2790*/  BAR.SYNC.DEFER_BLOCKING 0x0 ;  /* 0x0000000000007b1d */ /* 0x000fe20000010000 */
[----:B---3--:R-:W-:-:S13]  /*27a0*/  ISETP.GE.AND P0, PT, R55, 0x20, PT ;  /* 0x000000203700780c */ /* 0x008fda0003f06270 */
[----:B------:R-:W-:Y:S05]  /*27b0*/  @!P0 BRA `(.L_x_23) ;  /* 0x00001ee000008947 */ /* 0x000fea0003800000 */
[----:B-1----:R-:W1:Y:S01]  /*27c0*/  S2R R2, SR_LANEID ;  /* 0x0000000000027919 */ /* 0x002e620000000000 */
[----:B------:R-:W-:Y:S01]  /*27d0*/  USHF.L.U32 UR7, UR4, 0xe, URZ ;  /* 0x0000000e04077899 */ /* 0x000fe2000800063f */
[----:B------:R-:W-:Y:S02]  /*27e0*/  SHF.R.S32.HI R54, RZ, 0x1f, R55 ;  /* 0x0000001fff367819 */ /* 0x000fe40000011437 */
[----:B------:R-:W-:Y:S02]  /*27f0*/  STL [R1+0x128], R70 ;  /* 0x0001284601007387 */ /* 0x000fe40000100800 */
[----:B------:R-:W-:Y:S01]  /*2800*/  LEA.HI R54, R54, R55, RZ, 0x5 ;  /* 0x0000003736367211 */ /* 0x000fe200078f28ff */
[----:B------:R-:W-:Y:S01]  /*2810*/  IMAD.U32 R0, RZ, RZ, UR7 ;  /* 0x00000007ff007e24 */ /* 0x000fe2000f8e00ff */
[----:B------:R-:W-:Y:S01]  /*2820*/  STL [R1+0x124], R71 ;  /* 0x0001244701007387 */ /* 0x000fe20000100800 */
[----:B------:R-:W-:Y:S01]  /*2830*/  WARPSYNC 0xffffffff ;  /* 0xffffffff00007948 */ /* 0x000fe20003800000 */
[----:B------:R-:W-:-:S02]  /*2840*/  SHF.R.S32.HI R54, RZ, 0x5, R54 ;  /* 0x00000005ff367819 */ /* 0x000fc40000011436 */
[----:B------:R-:W-:Y:S01]  /*2850*/  LOP3.LUT R0, R0, 0x4000, RZ, 0xc0, !PT ;  /* 0x0000400000007812 */ /* 0x000fe200078ec0ff */
[----:B------:R-:W-:Y:S04]  /*2860*/  STL [R1+0x120], R80 ;  /* 0x0001205001007387 */ /* 0x000fe80000100800 */
[----:B------:R-:W-:Y:S01]  /*2870*/  IMAD R54, R54, 0x800, R0 ;  /* 0x0000080036367824 */ /* 0x000fe200078e0200 */
[----:B------:R-:W-:Y:S04]  /*2880*/  STL [R1+0x11c], R81 ;  /* 0x00011c5101007387 */ /* 0x000fe80000100800 */
[----:B------:R-:W-:-:S02]  /*2890*/  IADD3 R56, R54, -0x780, RZ ;  /* 0xfffff88036387810 */ /* 0x000fc40007ffe0ff */
[--C-:B-1----:R-:W-:Y:S02]  /*28a0*/  SHF.R.U32.HI R3, RZ, 0x3, R2.reuse ;  /* 0x00000003ff037819 */ /* 0x102fe40000011602 */
[----:B------:R-:W-:Y:S02]  /*28b0*/  LOP3.LUT R53, R2, 0x7, RZ, 0xc0, !PT ;  /* 0x0000000702357812 */ /* 0x000fe400078ec0ff */
[----:B------:R-:W-:Y:S01]  /*28c0*/  SHF.R.U32.HI R52, RZ, 0x4, R2 ;  /* 0x00000004ff347819 */ /* 0x000fe20000011602 */
[----:B------:R-:W-:-:S04]  /*28d0*/  IMAD.SHL.U32 R2, R3, 0x8, RZ ;  /* 0x0000000803027824 */ /* 0x000fc800078e00ff */
[----:B------:R-:W-:Y:S01]  /*28e0*/  IMAD.SHL.U32 R3, R52, 0x8, RZ ;  /* 0x0000000834037824 */ /* 0x000fe200078e00ff */
[----:B------:R-:W-:Y:S02]  /*28f0*/  LOP3.LUT R2, R2, 0x8, R53, 0xe2, !PT ;  /* 0x0000000802027812 */ /* 0x000fe400078ee235 */
[----:B------:R-:W-:-:S03]  /*2900*/  IADD3 R52, R0, 0x8080, RZ ;  /* 0x0000808000347810 */ /* 0x000fc60007ffe0ff */
[C-C-:B------:R-:W-:Y:S02]  /*2910*/  IMAD R53, R2.reuse, 0x20, R3.reuse ;  /* 0x0000002002357824 */ /* 0x140fe400078e0203 */
[----:B------:R-:W-:Y:S01]  /*2920*/  IMAD R2, R2, 0x100, R3 ;  /* 0x0000010002027824 */ /* 0x000fe200078e0203 */
[----:B------:R-:W-:Y:S01]  /*2930*/  IADD3 R3, R0, 0x80a0, RZ ;  /* 0x000080a000037810 */ /* 0x000fe20007ffe0ff */
[----:B------:R-:W-:Y:S01]  /*2940*/  IMAD.U32 R56, R53, 0x2, R56 ;  /* 0x0000000235387824 */ /* 0x000fe200078e0038 */
[----:B------:R-:W-:Y:S01]  /*2950*/  STL [R1+0x80], R53 ;  /* 0x0000803501007387 */ /* 0x000fe20000100800 */
[C---:B------:R-:W-:Y:S02]  /*2960*/  IMAD.U32 R52, R2.reuse, 0x2, R52 ;  /* 0x0000000202347824 */ /* 0x040fe400078e0034 */
[----:B------:R-:W-:Y:S02]  /*2970*/  IMAD.U32 R3, R2, 0x2, R3 ;  /* 0x0000000202037824 */ /* 0x000fe400078e0003 */
[----:B------:R-:W-:Y:S04]  /*2980*/  LDSM.16.M88.4 R56, [R56] ;  /* 0x000000003838783b */ /* 0x000fe80000000200 */
[----:B------:R-:W1:Y:S04]  /*2990*/  LDSM.16.MT88.4 R52, [R52] ;  /* 0x000000003434783b */ /* 0x000e680000004200 */
[----:B------:R3:W4:Y:S02]  /*29a0*/  LDSM.16.MT88.4 R60, [R3] ;  /* 0x00000000033c783b */ /* 0x0007240000004200 */
[----:B---3--:R-:W-:-:S05]  /*29b0*/  IADD3 R3, R0, 0x80c0, RZ ;  /* 0x000080c000037810 */ /* 0x008fca0007ffe0ff */
[----:B------:R-:W-:Y:S01]  /*29c0*/  IMAD.U32 R3, R2, 0x2, R3 ;  /* 0x0000000202037824 */ /* 0x000fe200078e0003 */
[C---:B-1----:R-:W-:Y:S08]  /*29d0*/  HMMA.16816.F16 R78, R56.reuse, R52, R78 ;  /* 0x00000034384e723c */ /* 0x042ff0000000084e */
[C---:B----4-:R-:W-:Y:S08]  /*29e0*/  HMMA.16816.F16 R66, R56.reuse, R60, R66 ;  /* 0x0000003c3842723c */ /* 0x050ff00000000842 */
[C---:B------:R-:W-:Y:S01]  /*29f0*/  HMMA.16816.F16 R52, R56.reuse, R62, R64 ;  /* 0x0000003e3834723c */ /* 0x040fe20000000840 */
[----:B------:R-:W1:Y:S06]  /*2a00*/  LDSM.16.MT88.4 R60, [R3] ;  /* 0x00000000033c783b */ /* 0x000e6c0000004200 */
[----:B------:R-:W-:Y:S01]  /*2a10*/  STL [R1+0x10c], R78 ;  /* 0x00010c4e01007387 */ /* 0x000fe20000100800 */
[----:B------:R-:W-:Y:S03]  /*2a20*/  HMMA.16816.F16 R76, R56, R54, R76 ;  /* 0x00000036384c723c */ /* 0x000fe6000000084c */
[----:B------:R-:W-:Y:S05]  /*2a30*/  STL [R1+0x108], R79 ;  /* 0x0001084f01007387 */ /* 0x000fea0000100800 */
[----:B------:R-:W-:-:S02]  /*2a40*/  IMAD.MOV.U32 R70, RZ, RZ, R66 ;  /* 0x000000ffff467224 */ /* 0x000fc400078e0042 */
[----:B------:R-:W-:-:S06]  /*2a50*/  IMAD.MOV.U32 R71, RZ, RZ, R67 ;  /* 0x000000ffff477224 */ /* 0x000fcc00078e0043 */
[----:B------:R-:W-:Y:S01]  /*2a60*/  IMAD.MOV.U32 R80, RZ, RZ, R52 ;  /* 0x000000ffff507224 */ /* 0x000fe200078e0034 */
[C---:B------:R-:W-:Y:S01]  /*2a70*/  IADD3 R52, R0.reuse, 0x80e0, RZ ;  /* 0x000080e000347810 */ /* 0x040fe20007ffe0ff */
[----:B------:R-:W-:Y:S01]  /*2a80*/  IMAD.MOV.U32 R81, RZ, RZ, R53 ;  /* 0x000000ffff517224 */ /* 0x000fe200078e0035 */
[----:B------:R-:W-:-:S03]  /*2a90*/  IADD3 R53, R0, 0x8100, RZ ;  /* 0x0000810000357810 */ /* 0x000fc60007ffe0ff */
[C---:B------:R-:W-:Y:S01]  /*2aa0*/  IMAD.U32 R55, R2.reuse, 0x2, R52 ;  /* 0x0000000202377824 */ /* 0x040fe200078e0034 */
[----:B------:R-:W-:Y:S01]  /*2ab0*/  STL [R1+0x110], R76 ;  /* 0x0001104c01007387 */ /* 0x000fe20000100800 */
[----:B------:R-:W-:-:S03]  /*2ac0*/  IMAD.U32 R54, R2, 0x2, R53 ;  /* 0x0000000202367824 */ /* 0x000fc600078e0035 */
[----:B------:R-:W-:Y:S04]  /*2ad0*/  STL [R1+0x104], R77 ;  /* 0x0001044d01007387 */ /* 0x000fe80000100800 */
[----:B------:R-:W3:Y:S01]  /*2ae0*/  LDSM.16.MT88.4 R64, [R55] ;  /* 0x000000003740783b */ /* 0x000ee20000004200 */
[C---:B-1----:R-:W-:Y:S03]  /*2af0*/  HMMA.16816.F16 R74, R56.reuse, R60, R74 ;  /* 0x0000003c384a723c */ /* 0x042fe6000000084a */
[----:B------:R-:W1:Y:S11]  /*2b00*/  LDSM.16.MT88.4 R52, [R54] ;  /* 0x000000003634783b */ /* 0x000e760000004200 */
[----:B------:R-:W-:Y:S09]  /*2b10*/  @!UPT UIADD3 URZ, URZ, URZ, URZ ;  /* 0x0000003f3f3ff290 */ /* 0x000ff2000fffe03f */
[----:B------:R-:W-:Y:S04]  /*2b20*/  STL [R1+0x100], R74 ;  /* 0x0001004a01007387 */ /* 0x000fe80000100800 */
[----:B------:R4:W-:Y:S04]  /*2b30*/  STL [R1+0xfc], R75 ;  /* 0x0000fc4b01007387 */ /* 0x0009e80000100800 */
[----:B----4-:R-:W4:Y:S01]  /*2b40*/  LDL.LU.64 R74, [R1] ;  /* 0x00000000014a7983 */ /* 0x010f220000300a00 */
[----:B---3--:R-:W-:Y:S01]  /*2b50*/  HMMA.16816.F16 R60, R56, R64, R96 ;  /* 0x00000040383c723c */ /* 0x008fe20000000860 */
[----:B------:R-:W-:-:S07]  /*2b60*/  IADD3 R3, R0, 0x8120, RZ ;  /* 0x0000812000037810 */ /* 0x000fce0007ffe0ff */
[C---:B------:R-:W-:Y:S07]  /*2b70*/  HMMA.16816.F16 R62, R56.reuse, R62, R106 ;  /* 0x0000003e383e723c */ /* 0x040fee000000086a */
[----:B------:R-:W-:Y:S01]  /*2b80*/  IMAD.U32 R107, R2, 0x2, R3 ;  /* 0x00000002026b7824 */ /* 0x000fe200078e0003 */
[----:B-1----:R-:W-:Y:S01]  /*2b90*/  HMMA.16816.F16 R72, R56, R52, R72 ;  /* 0x000000343848723c */ /* 0x002fe20000000848 */
[----:B------:R-:W-:-:S06]  /*2ba0*/  IADD3 R3, R0, 0x8180, RZ ;  /* 0x0000818000037810 */ /* 0x000fcc0007ffe0ff */
[----:B------:R-:W-:Y:S01]  /*2bb0*/  IADD3 R52, R0, 0x8140, RZ ;  /* 0x0000814000347810 */ /* 0x000fe20007ffe0ff */
[----:B------:R-:W-:Y:S01]  /*2bc0*/  IMAD.MOV.U32 R79, RZ, RZ, R60 ;  /* 0x000000ffff4f7224 */ /* 0x000fe200078e003c */
[----:B------:R-:W-:Y:S01]  /*2bd0*/  HMMA.16816.F16 R108, R56, R66, R108 ;  /* 0x00000042386c723c */ /* 0x000fe2000000086c */
[----:B------:R-:W-:Y:S02]  /*2be0*/  IMAD.MOV.U32 R77, RZ, RZ, R61 ;  /* 0x000000ffff4d7224 */ /* 0x000fe400078e003d */
[----:B------:R-:W-:-:S03]  /*2bf0*/  IMAD.U32 R64, R2, 0x2, R52 ;  /* 0x0000000202407824 */ /* 0x000fc600078e0034 */
[----:B------:R-:W-:Y:S04]  /*2c00*/  STL.64 [R1+0x50], R62 ;  /* 0x0000503e01007387 */ /* 0x000fe80000100a00 */
[----:B------:R-:W1:Y:S04]  /*2c10*/  LDSM.16.MT88.4 R60, [R107] ;  /* 0x000000006b3c783b */ /* 0x000e680000004200 */
[----:B------:R-:W3:Y:S04]  /*2c20*/  LDSM.16.MT88.4 R64, [R64] ;  /* 0x000000004040783b */ /* 0x000ee80000004200 */
[----:B------:R2:W-:Y:S04]  /*2c30*/  STL [R1+0x118], R79 ;  /* 0x0001184f01007387 */ /* 0x0005e80000100800 */
[----:B------:R1:W-:Y:S02]  /*2c40*/  STL [R1+0x114], R77 ;  /* 0x0001144d01007387 */ /* 0x0003e40000100800 */
[C---:B-1----:R-:W-:Y:S08]  /*2c50*/  HMMA.16816.F16 R110, R56.reuse, R62, R110 ;  /* 0x0000003e386e723c */ /* 0x042ff0000000086e */
[----:B---3--:R-:W-:Y:S01]  /*2c60*/  HMMA.16816.F16 R40, R56, R64, R40 ;  /* 0x000000403828723c */ /* 0x008fe20000000828 */
[----:B------:R-:W-:-:S07]  /*2c70*/  IADD3 R96, R0, 0x8240, RZ ;  /* 0x0000824000607810 */ /* 0x000fce0007ffe0ff */
[C---:B------:R-:W-:Y:S11]  /*2c80*/  HMMA.16816.F16 R38, R56.reuse, R66, R38 ;  /* 0x000000423826723c */ /* 0x040ff60000000826 */
[----:B------:R-:W-:Y:S05]  /*2c90*/  @!UPT UIADD3 URZ, URZ, URZ, URZ ;  /* 0x0000003f3f3ff290 */ /* 0x000fea000fffe03f */
[----:B--2---:R-:W-:Y:S02]  /*2ca0*/  IMAD.MOV.U32 R79, RZ, RZ, R40 ;  /* 0x000000ffff4f7224 */ /* 0x004fe400078e0028 */
[----:B------:R-:W-:Y:S01]  /*2cb0*/  IMAD.MOV.U32 R77, RZ, RZ, R41 ;  /* 0x000000ffff4d7224 */ /* 0x000fe200078e0029 */
[C---:B----4-:R-:W-:Y:S11]  /*2cc0*/  HMMA.16816.F16 R52, R56.reuse, R54, R74 ;  /* 0x000000363834723c */ /* 0x050ff6000000084a */
[----:B------:R-:W-:Y:S11]  /*2cd0*/  @!UPT UIADD3 URZ, URZ, URZ, URZ ;  /* 0x0000003f3f3ff290 */ /* 0x000ff6000fffe03f */
[----:B------:R-:W-:Y:S02]  /*2ce0*/  @!UPT UIADD3 URZ, URZ, URZ, URZ ;  /* 0x0000003f3f3ff290 */ /* 0x000fe4000fffe03f */
[----:B------:R-:W-:Y:S02]  /*2cf0*/  IMAD.MOV.U32 R74, RZ, RZ, R52 ;  /* 0x000000ffff4a7224 */ /* 0x000fe400078e0034 */
[----:B------:R-:W-:Y:S02]  /*2d00*/  IMAD.MOV.U32 R75, RZ, RZ, R53 ;  /* 0x000000ffff4b7224 */ /* 0x000fe400078e0035 */
[----:B------:R-:W-:Y:S07]  /*2d10*/  HMMA.16816.F16 R52, R56, R60, R98 ;  /* 0x0000003c3834723c */ /* 0x000fee0000000862 */
[----:B------:R-:W-:Y:S01]  /*2d20*/  IMAD.U32 R99, R2, 0x2, R3 ;  /* 0x0000000202637824 */ /* 0x000fe200078e0003 */
[----:B------:R-:W-:-:S02]  /*2d30*/  IADD3 R98, R0, 0x8160, RZ ;  /* 0x0000816000627810 */ /* 0x000fc40007ffe0ff */
[----:B------:R-:W-:-:S03]  /*2d40*/  IADD3 R3, R0, 0x81a0, RZ ;  /* 0x000081a000037810 */ /* 0x000fc60007ffe0ff */
[C---:B------:R-:W-:Y:S02]  /*2d50*/  IMAD.U32 R98, R2.reuse, 0x2, R98 ;  /* 0x0000000202627824 */ /* 0x040fe400078e0062 */
[----:B------:R-:W-:Y:S01]  /*2d60*/  IMAD.U32 R40, R2, 0x2, R3 ;  /* 0x0000000202287824 */ /* 0x000fe200078e0003 */
[----:B------:R-:W-:Y:S02]  /*2d70*/  IADD3 R3, R0, 0x81c0, RZ ;  /* 0x000081c000037810 */ /* 0x000fe40007ffe0ff */
[----:B------:R-:W1:Y:S03]  /*2d80*/  LDSM.16.MT88.4 R60, [R98] ;  /* 0x00000000623c783b */ /* 0x000e660000004200 */
[----:B------:R-:W-:-:S03]  /*2d90*/  IMAD.U32 R106, R2, 0x2, R3 ;  /* 0x00000002026a7824 */ /* 0x000fc600078e0003 */
[----:B------:R-:W-:Y:S02]  /*2da0*/  IMAD.MOV.U32 R76, RZ, RZ, R52 ;  /* 0x000000ffff4c7224 */ /* 0x000fe400078e0034 */
[----:B------:R-:W-:Y:S02]  /*2db0*/  IMAD.MOV.U32 R78, RZ, RZ, R53 ;  /* 0x000000ffff4e7224 */ /* 0x000fe400078e0035 */
[----:B------:R-:W2:Y:S01]  /*2dc0*/  LDSM.16.MT88.4 R52, [R99] ;  /* 0x000000006334783b */ /* 0x000ea20000004200 */
[C---:B-1----:R-:W-:Y:S08]  /*2dd0*/  HMMA.16816.F16 R100, R56.reuse, R60, R100 ;  /* 0x0000003c3864723c */ /* 0x042ff00000000864 */
[C---:B------:R-:W-:Y:S01]  /*2de0*/  HMMA.16816.F16 R112, R56.reuse, R62, R112 ;  /* 0x0000003e3870723c */ /* 0x040fe20000000870 */
[----:B------:R1:W3:Y:S07]  /*2df0*/  LDSM.16.MT88.4 R60, [R40] ;  /* 0x00000000283c783b */ /* 0x0002ee0000004200 */
[C---:B--2---:R-:W-:Y:S08]  /*2e00*/  HMMA.16816.F16 R84, R56.reuse, R52, R84 ;  /* 0x000000343854723c */ /* 0x044ff00000000854 */
[----:B------:R-:W-:Y:S01]  /*2e10*/  HMMA.16816.F16 R114, R56, R54, R114 ;  /* 0x000000363872723c */ /* 0x000fe20000000872 */
[----:B------:R-:W2:Y:S01]  /*2e20*/  LDSM.16.MT88.4 R52, [R106] ;  /* 0x000000006a34783b */ /* 0x000ea20000004200 */
[----:B-1----:R-:W-:-:S05]  /*2e30*/  IADD3 R40, R0, 0x81e0, RZ ;  /* 0x000081e000287810 */ /* 0x002fca0007ffe0ff */
[----:B------:R-:W-:Y:S01]  /*2e40*/  IMAD.U32 R40, R2, 0x2, R40 ;  /* 0x0000000202287824 */ /* 0x000fe200078e0028 */
[----:B------:R-:W-:Y:S01]  /*2e50*/  IADD3 R3, R0, 0x8200, RZ ;  /* 0x0000820000037810 */ /* 0x000fe20007ffe0ff */
[C---:B------:R-:W-:Y:S01]  /*2e60*/  IMAD.U32 R96, R2.reuse, 0x2, R96 ;  /* 0x0000000202607824 */ /* 0x040fe200078e0060 */
[----:B------:R-:W-:Y:S01]  /*2e70*/  STL [R1+0xf8], R113 ;  /* 0x0000f87101007387 */ /* 0x000fe20000100800 */
[C---:B---3--:R-:W-:Y:S08]  /*2e80*/  HMMA.16816.F16 R86, R56.reuse, R60, R86 ;  /* 0x0000003c3856723c */ /* 0x048ff00000000856 */
[C---:B--2---:R-:W-:Y:S08]  /*2e90*/  HMMA.16816.F16 R88, R56.reuse, R52, R88 ;  /* 0x000000343858723c */ /* 0x044ff00000000858 */
[----:B------:R-:W-:Y:S01]  /*2ea0*/  HMMA.16816.F16 R36, R56, R54, R36 ;  /* 0x000000363824723c */ /* 0x000fe20000000824 */
[----:B------:R-:W1:Y:S01]  /*2eb0*/  LDSM.16.MT88.4 R52, [R40] ;  /* 0x000000002834783b */ /* 0x000e620000004200 */
[----:B------:R-:W-:Y:S01]  /*2ec0*/  IMAD.U32 R97, R2, 0x2, R3 ;  /* 0x0000000202617824 */ /* 0x000fe200078e0003 */
[----:B------:R-:W-:-:S02]  /*2ed0*/  IADD3 R3, R0, 0x8220, RZ ;  /* 0x0000822000037810 */ /* 0x000fc40007ffe0ff */
[----:B------:R-:W-:Y:S03]  /*2ee0*/  STL [R1+0xf4], R85 ;  /* 0x0000f45501007387 */ /* 0x000fe60000100800 */
[C---:B-1----:R-:W-:Y:S08]  /*2ef0*/  HMMA.16816.F16 R90, R56.reuse, R52, R90 ;  /* 0x00000034385a723c */ /* 0x042ff0000000085a */
[----:B------:R-:W-:Y:S01]  /*2f00*/  HMMA.16816.F16 R34, R56, R54, R34 ;  /* 0x000000363822723c */ /* 0x000fe20000000822 */
[----:B------:R-:W1:Y:S01]  /*2f10*/  LDSM.16.MT88.4 R52, [R97] ;  /* 0x000000006134783b */ /* 0x000e620000004200 */
[----:B------:R-:W-:-:S03]  /*2f20*/  IMAD.U32 R41, R2, 0x2, R3 ;  /* 0x0000000202297824 */ /* 0x000fc600078e0003 */
[----:B------:R-:W2:Y:S03]  /*2f30*/  LDL.LU.64 R60, [R1+0x90] ;  /* 0x00009000013c7983 */ /* 0x000ea60000300a00 */
[C---:B------:R-:W-:Y:S08]  /*2f40*/  HMMA.16816.F16 R116, R56.reuse, R62, R116 ;  /* 0x0000003e3874723c */ /* 0x040ff00000000874 */
[C---:B-1----:R-:W-:Y:S08]  /*2f50*/  HMMA.16816.F16 R92, R56.reuse, R52, R92 ;  /* 0x00000034385c723c */ /* 0x042ff0000000085c */
[----:B------:R-:W-:Y:S01]  /*2f60*/  HMMA.16816.F16 R32, R56, R54, R32 ;  /* 0x000000363820723c */ /* 0x000fe20000000820 */
[----:B------:R-:W1:Y:S01]  /*2f70*/  LDSM.16.MT88.4 R52, [R41] ;  /* 0x000000002934783b */ /* 0x000e620000004200 */
[----:B------:R-:W-:-:S03]  /*2f80*/  IADD3 R3, R0, 0x8260, RZ ;  /* 0x0000826000037810 */ /* 0x000fc60007ffe0ff */
[----:B------:R-:W3:Y:S02]  /*2f90*/  LDL.LU.64 R62, [R1+0x40] ;  /* 0x00004000013e7983 */ /* 0x000ee40000300a00 */
[----:B------:R-:W-:Y:S02]  /*2fa0*/  IMAD.U32 R3, R2, 0x2, R3 ;  /* 0x0000000202037824 */ /* 0x000fe400078e0003 */
[----:B------:R-:W4:Y:S02]  /*2fb0*/  S2R R64, SR_TID.X ;  /* 0x0000000000407919 */ /* 0x000f240000002100 */
[----:B----4-:R-:W-:-:S04]  /*2fc0*/  SHF.R.S32.HI R65, RZ, 0x1f, R64 ;  /* 0x0000001fff417819 */ /* 0x010fc80000011440 */
[----:B------:R-:W-:Y:S01]  /*2fd0*/  LEA.HI R65, R65, R64, RZ, 0x5 ;  /* 0x0000004041417211 */ /* 0x000fe200078f28ff */
[----:B-1----:R-:W-:Y:S03]  /*2fe0*/  HMMA.16816.F16 R30, R56, R52, R30 ;  /* 0x00000034381e723c */ /* 0x002fe6000000081e */
[----:B------:R-:W-:-:S05]  /*2ff0*/  SHF.R.S32.HI R65, RZ, 0x5, R65 ;  /* 0x00000005ff417819 */ /* 0x000fca0000011441 */
[----:B------:R-:W-:Y:S01]  /*3000*/  IMAD R65, R65, 0x800, R0 ;  /* 0x0000080041417824 */ /* 0x000fe200078e0200 */
[C---:B------:R-:W-:Y:S01]  /*3010*/  HMMA.16816.F16 R28, R56.reuse, R54, R28 ;  /* 0x00000036381c723c */ /* 0x040fe2000000081c */
[----:B------:R-:W1:Y:S07]  /*3020*/  LDSM.16.MT88.4 R52, [R96] ;  /* 0x000000006034783b */ /* 0x000e6e0000004200 */
[C---:B-1----:R-:W-:Y:S08]  /*3030*/  HMMA.16816.F16 R26, R56.reuse, R52, R26 ;  /* 0x00000034381a723c */ /* 0x042ff0000000081a */
[C---:B------:R-:W-:Y:S01]  /*3040*/  HMMA.16816.F16 R24, R56.reuse, R54, R24 ;  /* 0x000000363818723c */ /* 0x040fe20000000818 */
[----:B------:R-:W1:Y:S11]  /*3050*/  LDSM.16.MT88.4 R52, [R3] ;  /* 0x000000000334783b */ /* 0x000e760000004200 */
[----:B------:R-:W-:Y:S03]  /*3060*/  @!UPT UIADD3 URZ, URZ, URZ, URZ ;  /* 0x0000003f3f3ff290 */ /* 0x000fe6000fffe03f */
[----:B------:R-:W-:Y:S04]  /*3070*/  STL [R1+0xf0], R26 ;  /* 0x0000f01a01007387 */ /* 0x000fe80000100800 */
[----:B------:R-:W-:Y:S01]  /*3080*/  STL [R1+0xec], R27 ;  /* 0x0000ec1b01007387 */ /* 0x000fe20000100800 */
[C---:B-1----:R-:W-:Y:S11]  /*3090*/  HMMA.16816.F16 R22, R56.reuse, R52, R22 ;  /* 0x000000343816723c */ /* 0x042ff60000000816 */
[----:B------:R-:W-:Y:S11]  /*30a0*/  @!UPT UIADD3 URZ, URZ, URZ, URZ ;  /* 0x0000003f3f3ff290 */ /* 0x000ff6000fffe03f */
[----:B------:R-:W-:Y:S01]  /*30b0*/  @!UPT UIADD3 URZ, URZ, URZ, URZ ;  /* 0x0000003f3f3ff290 */ /* 0x000fe2000fffe03f */
[----:B------:R1:W-:Y:S04]  /*30c0*/  STL [R1+0xe8], R23 ;  /* 0x0000e81701007387 */ /* 0x0003e80000100800 */
[----:B-1----:R-:W4:Y:S01]  /*30d0*/  LDL.LU R23, [R1+0x80] ;  /* 0x0000800001177983 */ /* 0x002f220000300800 */
[----:B------:R-:W-:Y:S01]  /*30e0*/  IADD3 R52, R65, -0x380, RZ ;  /* 0xfffffc8041347810 */ /* 0x000fe20007ffe0ff */
[----:B------:R-:W-:Y:S01]  /*30f0*/  HMMA.16816.F16 R20, R56, R54, R20 ;  /* 0x000000363814723c */ /* 0x000fe20000000814 */
[----:B------:R-:W-:Y:S01]  /*3100*/  IADD3 R65, R0, 0x8080, RZ ;  /* 0x0000808000417810 */ /* 0x000fe20007ffe0ff */
[----:B------:R-:W2:Y:S04]  /*3110*/  LDL.LU.64 R66, [R1+0x38] ;  /* 0x0000380001427983 */ /* 0x000ea80000300a00 */
[----:B------:R-:W2:Y:S01]  /*3120*/  LDL.LU.64 R26, [R1+0x98] ;  /* 0x00009800011a7983 */ /* 0x000ea20000300a00 */
[----:B------:R-:W-:-:S05]  /*3130*/  IMAD.U32 R65, R2, 0x2, R65 ;  /* 0x0000000202417824 */ /* 0x000fca00078e0041 */
[----:B------:R1:W-:Y:S01]  /*3140*/  LDSM.16.MT88.4 R56, [R65] ;  /* 0x000000004138783b */ /* 0x0003e20000004200 */
[----:B------:R-:W-:-:S05]  /*3150*/  IADD3 R64, R0, 0x80a0, RZ ;  /* 0x000080a000407810 */ /* 0x000fca0007ffe0ff */
[----:B------:R-:W-:Y:S01]  /*3160*/  IMAD.U32 R64, R2, 0x2, R64 ;  /* 0x0000000202407824 */ /* 0x000fe200078e0040 */
[----:B-1----:R-:W-:-:S05]  /*3170*/  IADD3 R65, R0, 0x80c0, RZ ;  /* 0x000080c000417810 */ /* 0x002fca0007ffe0ff */
[----:B------:R-:W-:Y:S02]  /*3180*/  IMAD.U32 R65, R2, 0x2, R65 ;  /* 0x0000000202417824 */ /* 0x000fe400078e0041 */
[----:B----4-:R-:W-:-:S06]  /*3190*/  IMAD.U32 R52, R23, 0x2, R52 ;  /* 0x0000000217347824 */ /* 0x010fcc00078e0034 */
[----:B------:R-:W1:Y:S02]  /*31a0*/  LDSM.16.M88.4 R52, [R52] ;  /* 0x000000003434783b */ /* 0x000e640000000200 */
[C---:B-1----:R-:W-:Y:S08]  /*31b0*/  HMMA.16816.F16 R18, R52.reuse, R56, R18 ;  /* 0x000000383412723c */ /* 0x042ff00000000812 */
[C---:B---3--:R-:W-:Y:S11]  /*31c0*/  HMMA.16816.F16 R56, R52.reuse, R58, R62 ;  /* 0x0000003a3438723c */ /* 0x048ff6000000083e */
[----:B------:R-:W-:Y:S11]  /*31d0*/  @!UPT UIADD3 URZ, URZ, URZ, URZ ;  /* 0x0000003f3f3ff290 */ /* 0x000ff6000fffe03f */
[----:B------:R-:W-:Y:S01]  /*31e0*/  @!UPT UIADD3 URZ, URZ, URZ, URZ ;  /* 0x0000003f3f3ff290 */ /* 0x000fe2000fffe03f */
[----:B------:R-:W-:Y:S04]  /*31f0*/  STL.64 [R1+0x40], R56 ;  /* 0x0000403801007387 */ /* 0x000fe80000100a00 */
[----:B------:R-:W1:Y:S02]  /*3200*/  LDSM.16.MT88.4 R56, [R64] ;  /* 0x000000004038783b */ /* 0x000e640000004200 */
[C---:B-1----:R-:W-:Y:S08]  /*3210*/  HMMA.16816.F16 R16, R52.reuse, R56, R16 ;  /* 0x000000383410723c */ /* 0x042ff00000000810 */
[----:B--2---:R-:W-:Y:S01]  /*3220*/  HMMA.16816.F16 R56, R52, R58, R60 ;  /* 0x0000003a3438723c */ /* 0x004fe2000000083c */
[----:B------:R1:W2:Y:S01]  /*3230*/  LDSM.16.MT88.4 R60, [R65] ;  /* 0x00000000413c783b */ /* 0x0002a20000004200 */
[----:B------:R-:W-:-:S02]  /*3240*/  IADD3 R64, R0, 0x80e0, RZ ;  /* 0x000080e000407810 */ /* 0x000fc40007ffe0ff */
[----:B-1----:R-:W-:-:S03]  /*3250*/  IADD3 R65, R0, 0x8100, RZ ;  /* 0x0000810000417810 */ /* 0x002fc60007ffe0ff */
[C---:B------:R-:W-:Y:S02]  /*3260*/  IMAD.U32 R64, R2.reuse, 0x2, R64 ;  /* 0x0000000202407824 */ /* 0x040fe400078e0040 */
[----:B------:R-:W-:Y:S01]  /*3270*/  IMAD.U32 R65, R2, 0x2, R65 ;  /* 0x0000000202417824 */ /* 0x000fe200078e0041 */
[C---:B--2---:R-:W-:Y:S08]  /*3280*/  HMMA.16816.F16 R14, R52.reuse, R60, R14 ;  /* 0x0000003c340e723c */ /* 0x044ff0000000080e */
[----:B------:R-:W-:Y:S01]  /*3290*/  HMMA.16816.F16 R58, R52, R62, R66 ;  /* 0x0000003e343a723c */ /* 0x000fe20000000842 */
[----:B------:R-:W1:Y:S04]  /*32a0*/  LDSM.16.MT88.4 R60, [R64] ;  /* 0x00000000403c783b */ /* 0x000e680000004200 */
[----:B------:R-:W2:Y:S10]  /*32b0*/  LDSM.16.MT88.4 R64, [R65] ;  /* 0x000000004140783b */ /* 0x000eb40000004200 */
[----:B------:R3:W-:Y:S02]  /*32c0*/  STL [R1+0xe4], R15 ;  /* 0x0000e40f01007387 */ /* 0x0007e40000100800 */
[----:B---3--:R-:W-:-:S07]  /*32d0*/  IADD3 R15, R0, 0x8140, RZ ;  /* 0x00008140000f7810 */ /* 0x008fce0007ffe0ff */
[----:B------:R-:W-:Y:S02]  /*32e0*/  IMAD.MOV.U32 R113, RZ, RZ, R58 ;  /* 0x000000ffff717224 */ /* 0x000fe400078e003a */
[----:B------:R-:W-:Y:S02]  /*32f0*/  IMAD.U32 R15, R2, 0x2, R15 ;  /* 0x00000002020f7824 */ /* 0x000fe400078e000f */
[----:B------:R-:W-:Y:S01]  /*3300*/  IMAD.MOV.U32 R85, RZ, RZ, R59 ;  /* 0x000000ffff557224 */ /* 0x000fe200078e003b */
[C---:B-1----:R-:W-:Y:S08]  /*3310*/  HMMA.16816.F16 R12, R52.reuse, R60, R12 ;  /* 0x0000003c340c723c */ /* 0x042ff0000000080c */
[C---:B------:R-:W-:Y:S01]  /*3320*/  HMMA.16816.F16 R58, R52.reuse, R62, R26 ;  /* 0x0000003e343a723c */ /* 0x040fe2000000081a */
[----:B------:R-:W1:Y:S07]  /*3330*/  LDSM.16.MT88.4 R60, [R15] ;  /* 0x000000000f3c783b */ /* 0x000e6e0000004200 */
[C---:B--2---:R-:W-:Y:S08]  /*3340*/  HMMA.16816.F16 R10, R52.reuse, R64, R10 ;  /* 0x00000040340a723c */ /* 0x044ff0000000080a */
[----:B------:R-:W-:Y:S01]  /*3350*/  HMMA.16816.F16 R94, R52, R66, R94 ;  /* 0x00000042345e723c */ /* 0x000fe2000000085e */
[----:B------:R-:W2:Y:S06]  /*3360*/  LDSM.16.MT88.4 R64, [R107] ;  /* 0x000000006b40783b */ /* 0x000eac0000004200 */
[----:B------:R-:W-:Y:S09]  /*3370*/  STL [R1+0xe0], R59 ;  /* 0x0000e03b01007387 */ /* 0x000ff20000100800 */
[----:B------:R-:W-:-:S02]  /*3380*/  IMAD.MOV.U32 R26, RZ, RZ, R10 ;  /* 0x000000ffff1a7224 */ /* 0x000fc400078e000a */
[----:B------:R-:W-:Y:S01]  /*3390*/  IMAD.MOV.U32 R27, RZ, RZ, R11 ;  /* 0x000000ffff1b7224 */ /* 0x000fe200078e000b */
[C---:B-1----:R-:W-:Y:S01]  /*33a0*/  HMMA.16816.F16 R60, R52.reuse, R60, R8 ;  /* 0x0000003c343c723c */ /* 0x042fe20000000808 */
[----:B------:R-:W1:Y:S07]  /*33b0*/  LDSM.16.MT88.4 R8, [R98] ;  /* 0x000000006208783b */ /* 0x000e6e0000004200 */
[C---:B--2---:R-:W-:Y:S08]  /*33c0*/  HMMA.16816.F16 R102, R52.reuse, R64, R102 ;  /* 0x000000403466723c */ /* 0x044ff00000000866 */
[C---:B------:R-:W-:Y:S01]  /*33d0*/  HMMA.16816.F16 R118, R52.reuse, R66, R118 ;  /* 0x000000423476723c */ /* 0x040fe20000000876 */
[----:B------:R2:W3:Y:S04]  /*33e0*/  LDSM.16.MT88.4 R64, [R99] ;  /* 0x000000006340783b */ /* 0x0004e80000004200 */
[----:B--2---:R-:W2:Y:S03]  /*33f0*/  LDL.LU.64 R98, [R1+0x88] ;  /* 0x0000880001627983 */ /* 0x004ea60000300a00 */
[C---:B-1----:R-:W-:Y:S08]  /*3400*/  HMMA.16816.F16 R8, R52.reuse, R8, R104 ;  /* 0x000000083408723c */ /* 0x042ff00000000868 */
[C---:B------:R-:W-:Y:S08]  /*3410*/  HMMA.16816.F16 R120, R52.reuse, R10, R120 ;  /* 0x0000000a3478723c */ /* 0x040ff00000000878 */
[C---:B---3--:R-:W-:Y:S08]  /*3420*/  HMMA.16816.F16 R6, R52.reuse, R64, R6 ;  /* 0x000000403406723c */ /* 0x048ff00000000806 */
[C---:B------:R-:W-:Y:S08]  /*3430*/  HMMA.16816.F16 R4, R52.reuse, R66, R4 ;  /* 0x000000423404723c */ /* 0x040ff00000000804 */
[----:B--2---:R-:W-:Y:S11]  /*3440*/  HMMA.16816.F16 R62, R52, R62, R98 ;  /* 0x0000003e343e723c */ /* 0x004ff60000000862 */
[----:B------:R-:W-:Y:S11]  /*3450*/  @!UPT UIADD3 URZ, URZ, URZ, URZ ;  /* 0x0000003f3f3ff290 */ /* 0x000ff6000fffe03f */
[----:B------:R-:W-:Y:S01]  /*3460*/  @!UPT UIADD3 URZ, URZ, URZ, URZ ;  /* 0x0000003f3f3ff290 */ /* 0x000fe2000fffe03f */
[----:B------:R-:W-:Y:S04]  /*3470*/  STL [R1+0xd8], R62 ;  /* 0x0000d83e01007387 */ /* 0x000fe80000100800 */
[----:B------:R1:W-:Y:S04]  /*3480*/  STL [R1+0xd4], R63 ;  /* 0x0000d43f01007387 */ /* 0x0003e80000100800 */
[----:B------:R-:W2:Y:S04]  /*3490*/  LDL.LU.64 R104, [R1+0x10] ;  /* 0x0000100001687983 */ /* 0x000ea80000300a00 */
[----:B------:R-:W-:Y:S04]  /*34a0*/  STL.64 [R1+0x68], R8 ;  /* 0x0000680801007387 */ /* 0x000fe80000100a00 */
[----:B------:R3:W-:Y:S04]  /*34b0*/  STL [R1+0xcc], R120 ;  /* 0x0000cc7801007387 */ /* 0x0007e80000100800 */
[----:B------:R4:W-:Y:S04]  /*34c0*/  STL [R1+0xc8], R121 ;  /* 0x0000c87901007387 */ /* 0x0009e80000100800 */
[----:B------:R-:W-:Y:S04]  /*34d0*/  STL.64 [R1+0x60], R6 ;  /* 0x0000600601007387 */ /* 0x000fe80000100a00 */
[----:B-1----:R-:W2:Y:S04]  /*34e0*/  LDL.LU.64 R62, [R1+0x18] ;  /* 0x00001800013e7983 */ /* 0x002ea80000300a00 */
[----:B------:R-:W2:Y:S01]  /*34f0*/  LDL.LU.64 R98, [R1+0x20] ;  /* 0x0000200001627983 */ /* 0x000ea20000300a00 */
[----:B------:R-:W-:Y:S01]  /*3500*/  IADD3 R15, R0, 0x81a0, RZ ;  /* 0x000081a0000f7810 */ /* 0x000fe20007ffe0ff */
[----:B---3--:R-:W-:-:S02]  /*3510*/  IMAD.MOV.U32 R120, RZ, RZ, R4 ;  /* 0x000000ffff787224 */ /* 0x008fc400078e0004 */
[----:B----4-:R-:W-:Y:S01]  /*3520*/  IMAD.MOV.U32 R121, RZ, RZ, R5 ;  /* 0x000000ffff797224 */ /* 0x010fe200078e0005 */
[----:B------:R-:W1:Y:S01]  /*3530*/  LDSM.16.MT88.4 R8, [R40] ;  /* 0x000000002808783b */ /* 0x000e620000004200 */
[----:B------:R-:W-:-:S03]  /*3540*/  IMAD.U32 R15, R2, 0x2, R15 ;  /* 0x00000002020f7824 */ /* 0x000fc600078e000f */
[----:B------:R-:W3:Y:S04]  /*3550*/  LDSM.16.MT88.4 R4, [R106] ;  /* 0x000000006a04783b */ /* 0x000ee80000004200 */
[----:B------:R-:W4:Y:S04]  /*3560*/  LDSM.16.MT88.4 R64, [R15] ;  /* 0x000000000f40783b */ /* 0x000f280000004200 */
[----:B------:R-:W-:Y:S04]  /*3570*/  STL [R1+0xdc], R120 ;  /* 0x0000dc7801007387 */ /* 0x000fe80000100800 */
[----:B------:R-:W-:Y:S01]  /*3580*/  STL [R1+0xd0], R121 ;  /* 0x0000d07901007387 */ /* 0x000fe20000100800 */
[C---:B-1----:R-:W-:Y:S08]  /*3590*/  HMMA.16816.F16 R42, R52.reuse, R8, R42 ;  /* 0x00000008342a723c */ /* 0x042ff0000000082a */
[C---:B---3--:R-:W-:Y:S08]  /*35a0*/  HMMA.16816.F16 R82, R52.reuse, R4, R82 ;  /* 0x000000043452723c */ /* 0x048ff00000000852 */
[C---:B------:R-:W-:Y:S01]  /*35b0*/  HMMA.16816.F16 R122, R52.reuse, R6, R122 ;  /* 0x00000006347a723c */ /* 0x040fe2000000087a */
[----:B------:R-:W1:Y:S07]  /*35c0*/  LDSM.16.MT88.4 R4, [R97] ;  /* 0x000000006104783b */ /* 0x000e6e0000004200 */
[C---:B----4-:R-:W-:Y:S08]  /*35d0*/  HMMA.16816.F16 R124, R52.reuse, R64, R124 ;  /* 0x00000040347c723c */ /* 0x050ff0000000087c */
[C---:B------:R-:W-:Y:S08]  /*35e0*/  HMMA.16816.F16 R8, R52.reuse, R10, R44 ;  /* 0x0000000a3408723c */ /* 0x040ff0000000082c */
[C---:B--2---:R-:W-:Y:S11]  /*35f0*/  HMMA.16816.F16 R64, R52.reuse, R66, R104 ;  /* 0x000000423440723c */ /* 0x044ff60000000868 */
[----:B------:R-:W-:Y:S11]  /*3600*/  @!UPT UIADD3 URZ, URZ, URZ, URZ ;  /* 0x0000003f3f3ff290 */ /* 0x000ff6000fffe03f */
[----:B------:R-:W-:Y:S01]  /*3610*/  @!UPT UIADD3 URZ, URZ, URZ, URZ ;  /* 0x0000003f3f3ff290 */ /* 0x000fe2000fffe03f */
[----:B------:R-:W-:Y:S04]  /*3620*/  STL.64 [R1+0x10], R64 ;  /* 0x0000104001007387 */ /* 0x000fe80000100a00 */
[----:B------:R-:W-:Y:S04]  /*3630*/  STL.64 [R1+0x78], R42 ;  /* 0x0000782a01007387 */ /* 0x000fe80000100a00 */
[----:B------:R-:W2:Y:S01]  /*3640*/  LDSM.16.MT88.4 R40, [R41] ;  /* 0x000000002928783b */ /* 0x000ea20000004200 */
[----:B-1----:R-:W-:Y:S01]  /*3650*/  HMMA.16816.F16 R62, R52, R4, R62 ;  /* 0x00000004343e723c */ /* 0x002fe2000000083e */
[----:B------:R-:W-:-:S02]  /*3660*/  IMAD.MOV.U32 R104, RZ, RZ, R70 ;  /* 0x000000ffff687224 */ /* 0x000fc400078e0046 */
[----:B------:R-:W-:Y:S01]  /*3670*/  IMAD.MOV.U32 R105, RZ, RZ, R71 ;  /* 0x000000ffff697224 */ /* 0x000fe200078e0047 */
[----:B------:R-:W1:Y:S04]  /*3680*/  LDSM.16.MT88.4 R64, [R96] ;  /* 0x000000006040783b */ /* 0x000e680000004200 */
[----:B------:R-:W-:Y:S11]  /*3690*/  HMMA.16816.F16 R4, R52, R6, R98 ;  /* 0x000000063404723c */ /* 0x000ff60000000862 */
[----:B------:R-:W-:Y:S05]  /*36a0*/  @!UPT UIADD3 URZ, URZ, URZ, URZ ;  /* 0x0000003f3f3ff290 */ /* 0x000fea000fffe03f */
[----:B------:R-:W-:Y:S02]  /*36b0*/  IMAD.MOV.U32 R120, RZ, RZ, R62 ;  /* 0x000000ffff787224 */ /* 0x000fe400078e003e */
[----:B------:R-:W-:-:S06]  /*36c0*/  IMAD.MOV.U32 R62, RZ, RZ, R63 ;  /* 0x000000ffff3e7224 */ /* 0x000fcc00078e003f */
[----:B------:R-:W-:Y:S02]  /*36d0*/  IMAD.MOV.U32 R63, RZ, RZ, R4 ;  /* 0x000000ffff3f7224 */ /* 0x000fe400078e0004 */
[----:B------:R-:W-:Y:S02]  /*36e0*/  IMAD.MOV.U32 R121, RZ, RZ, R5 ;  /* 0x000000ffff797224 */ /* 0x000fe400078e0005 */
[C---:B--2---:R-:W-:Y:S01]  /*36f0*/  HMMA.16816.F16 R4, R52.reuse, R40, R46 ;  /* 0x000000283404723c */ /* 0x044fe2000000082e */
[----:B------:R-:W-:Y:S04]  /*3700*/  STL.64 [R1+0x70], R8 ;  /* 0x0000700801007387 */ /* 0x000fe80000100a00 */
[----:B------:R-:W2:Y:S04]  /*3710*/  LDL.LU R70, [R1+0x128] ;  /* 0x0001280001467983 */ /* 0x000ea80000300800 */
[----:B------:R-:W2:Y:S11]  /*3720*/  LDSM.16.MT88.4 R8, [R3] ;  /* 0x000000000308783b */ /* 0x000eb60000004200 */
[----:B------:R-:W-:Y:S03]  /*3730*/  @!UPT UIADD3 URZ, URZ, URZ, URZ ;  /* 0x0000003f3f3ff290 */ /* 0x000fe6000fffe03f */
[----:B------:R3:W-:Y:S04]  /*3740*/  STL.64 [R1+0x58], R4 ;  /* 0x0000580401007387 */ /* 0x0007e80000100a00 */
[----:B------:R-:W2:Y:S01]  /*3750*/  LDL.LU R71, [R1+0x124] ;  /* 0x0001240001477983 */ /* 0x000ea20000300800 */
[C---:B-1----:R-:W-:Y:S08]  /*3760*/  HMMA.16816.F16 R40, R52.reuse, R64, R50 ;  /* 0x000000403428723c */ /* 0x042ff00000000832 */
[C---:B---3--:R-:W-:Y:S08]  /*3770*/  HMMA.16816.F16 R4, R52.reuse, R42, R48 ;  /* 0x0000002a3404723c */ /* 0x048ff00000000830 */
[----:B------:R-:W-:Y:S01]  /*3780*/  HMMA.16816.F16 R6, R52, R66, R68 ;  /* 0x000000423406723c */ /* 0x000fe20000000844 */
[----:B------:R-:W-:-:S02]  /*3790*/  IMAD.MOV.U32 R98, RZ, RZ, R80 ;  /* 0x000000ffff627224 */ /* 0x000fc400078e0050 */
[----:B------:R-:W3:Y:S01]  /*37a0*/  LDL.LU R80, [R1+0x120] ;  /* 0x0001200001507983 */ /* 0x000ee20000300800 */
[----:B------:R-:W-:-:S03]  /*37b0*/  IMAD.MOV.U32 R99, RZ, RZ, R81 ;  /* 0x000000ffff637224 */ /* 0x000fc600078e0051 */
[----:B------:R-:W3:Y:S08]  /*37c0*/  LDL.LU R81, [R1+0x11c] ;  /* 0x00011c0001517983 */ /* 0x000ef00000300800 */
[----:B------:R-:W-:Y:S04]  /*37d0*/  STL.64 [R1+0x48], R4 ;  /* 0x0000480401007387 */ /* 0x000fe80000100a00 */
[----:B------:R-:W-:Y:S04]  /*37e0*/  STL.64 [R1+0x30], R40 ;  /* 0x0000302801007387 */ /* 0x000fe80000100a00 */
[----:B------:R2:W-:Y:S01]  /*37f0*/  STL.64 [R1+0x28], R6 ;  /* 0x0000280601007387 */ /* 0x0005e20000100a00 */
[----:B------:R-:W-:-:S02]  /*3800*/  IMAD.MOV.U32 R68, RZ, RZ, R79 ;  /* 0x000000ffff447224 */ /* 0x000fc400078e004f */
[----:B------:R-:W-:Y:S01]  /*3810*/  IMAD.MOV.U32 R69, RZ, RZ, R77 ;  /* 0x000000ffff457224 */ /* 0x000fe200078e004d */
[----:B------:R-:W4:Y:S01]  /*3820*/  LDL.LU R79, [R1+0x118] ;  /* 0x00011800014f7983 */ /* 0x000f220000300800 */
[C---:B--2---:R-:W-:Y:S11]  /*3830*/  HMMA.16816.F16 R6, R52.reuse, R8, R70 ;  /* 0x000000083406723c */ /* 0x044ff60000000846 */
[----:B------:R-:W-:Y:S11]  /*3840*/  @!UPT UIADD3 URZ, URZ, URZ, URZ ;  /* 0x0000003f3f3ff290 */ /* 0x000ff6000fffe03f */
[----:B------:R-:W-:Y:S01]  /*3850*/  @!UPT UIADD3 URZ, URZ, URZ, URZ ;  /* 0x0000003f3f3ff290 */ /* 0x000fe2000fffe03f */
[----:B------:R-:W-:Y:S04]  /*3860*/  STL.64 [R1+0x8], R6 ;  /* 0x0000080601007387 */ /* 0x000fe80000100a00 */
[----:B------:R-:W2:Y:S01]  /*3870*/  LDL.LU R77, [R1+0x114] ;  /* 0x00011400014d7983 */ /* 0x000ea20000300800 */
[----:B------:R-:W-:Y:S01]  /*3880*/  IMAD.MOV.U32 R70, RZ, RZ, R76 ;  /* 0x000000ffff467224 */ /* 0x000fe200078e004c */
[----:B---3--:R-:W-:Y:S01]  /*3890*/  HMMA.16816.F16 R80, R52, R10, R80 ;  /* 0x0000000a3450723c */ /* 0x008fe20000000850 */
[----:B------:R-:W-:Y:S01]  /*38a0*/  IMAD.MOV.U32 R71, RZ, RZ, R78 ;  /* 0x000000ffff477224 */ /* 0x000fe200078e004e */
[----:B------:R-:W3:Y:S04]  /*38b0*/  LDL.LU R76, [R1+0x110] ;  /* 0x00011000014c7983 */ /* 0x000ee80000300800 */
[----:B------:R-:W3:Y:S01]  /*38c0*/  LDL.LU R78, [R1+0x10c] ;  /* 0x00010c00014e7983 */ /* 0x000ee20000300800 */
[----:B------:R-:W-:-:S02]  /*38d0*/  IMAD.MOV.U32 R54, RZ, RZ, R74 ;  /* 0x000000ffff367224 */ /* 0x000fc400078e004a */
[----:B------:R-:W-:Y:S02]  /*38e0*/  IMAD.MOV.U32 R55, RZ, RZ, R75 ;  /* 0x000000ffff377224 */ /* 0x000fe400078e004b */
[----:B----4-:R-:W-:Y:S02]  /*38f0*/  IMAD.MOV.U32 R52, RZ, RZ, R79 ;  /* 0x000000ffff347224 */ /* 0x010fe400078e004f */
[----:B------:R-:W3:Y:S04]  /*3900*/  LDL.LU R79, [R1+0x108] ;  /* 0x00010800014f7983 */ /* 0x000ee80000300800 */
[----:B------:R-:W1:Y:S01]  /*3910*/  S2R R59, SR_TID.X ;  /* 0x00000000003b7919 */ /* 0x000e620000002100 */
[----:B------:R-:W-:Y:S02]  /*3920*/  IADD3 R5, R0, 0xa0a0, RZ ;  /* 0x0000a0a000057810 */ /* 0x000fe40007ffe0ff */
[----:B-1----:R-:W-:-:S04]  /*3930*/  SHF.R.S32.HI R15, RZ, 0x1f, R59 ;  /* 0x0000001fff0f7819 */ /* 0x002fc8000001143b */
[----:B------:R-:W-:-:S04]  /*3940*/  LEA.HI R15, R15, R59, RZ, 0x5 ;  /* 0x0000003b0f0f7211 */ /* 0x000fc800078f28ff */
[----:B------:R-:W-:-:S05]  /*3950*/  SHF.R.S32.HI R15, RZ, 0x5, R15 ;  /* 0x00000005ff0f7819 */ /* 0x000fca000001140f */
[----:B------:R-:W-:-:S05]  /*3960*/  IMAD R15, R15, 0x800, R0 ;  /* 0x000008000f0f7824 */ /* 0x000fca00078e0200 */
[----:B------:R-:W-:Y:S01]  /*3970*/  IADD3 R4, R15, -0x760, RZ ;  /* 0xfffff8a00f047810 */ /* 0x000fe20007ffe0ff */
[----:B------:R-:W-:-:S04]  /*3980*/  IMAD.U32 R59, R2, 0x2, R5 ;  /* 0x00000002023b7824 */ /* 0x000fc800078e0005 */
[----:B------:R-:W-:Y:S01]  /*3990*/  IMAD.U32 R4, R23, 0x2, R4 ;  /* 0x0000000217047824 */ /* 0x000fe200078e0004 */
[----:B------:R-:W-:Y:S05]  /*39a0*/  LDSM.16.MT88.4 R40, [R59] ;  /* 0x000000003b28783b */ /* 0x000fea0000004200 */
[----:B------:R-:W1:Y:S01]  /*39b0*/  LDSM.16.M88.4 R4, [R4] ;  /* 0x000000000404783b */ /* 0x000e620000000200 */
[----:B--2---:R-:W-:-:S03]  /*39c0*/  IMAD.MOV.U32 R53, RZ, RZ, R77 ;  /* 0x000000ffff357224 */ /* 0x004fc600078e004d */
[----:B------:R-:W2:Y:S04]  /*39d0*/  LDL.LU R77, [R1+0x104] ;  /* 0x00010400014d7983 */ /* 0x000ea80000300800 */
[----:B------:R-:W4:Y:S04]  /*39e0*/  LDL.LU R74, [R1+0x100] ;  /* 0x00010000014a7983 */ /* 0x000f280000300800 */
[----:B------:R-:W4:Y:S01]  /*39f0*/  LDL.LU R75, [R1+0xfc] ;  /* 0x0000fc00014b7983 */ /* 0x000f220000300800 */
[C---:B------:R-:W-:Y:S02]  /*3a00*/  IADD3 R3, R0.reuse, 0xa080, RZ ;  /* 0x0000a08000037810 */ /* 0x040fe40007ffe0ff */
[----:B------:R-:W-:-:S02]  /*3a10*/  IADD3 R9, R0, 0xa100, RZ ;  /* 0x0000a10000097810 */ /* 0x000fc40007ffe0ff */
[----:B------:R-:W-:Y:S01]  /*3a20*/  IADD3 R8, R0, 0xa0e0, RZ ;  /* 0x0000a0e000087810 */ /* 0x000fe20007ffe0ff */
[----:B------:R-:W-:Y:S01]  /*3a30*/  IMAD.U32 R15, R2, 0x2, R3 ;  /* 0x00000002020f7824 */ /* 0x000fe200078e0003 */
[----:B------:R-:W-:Y:S01]  /*3a40*/  IADD3 R3, R0, 0xa0c0, RZ ;  /* 0x0000a0c000037810 */ /* 0x000fe20007ffe0ff */
[C---:B------:R-:W-:Y:S02]  /*3a50*/  IMAD.U32 R51, R2.reuse, 0x2, R9 ;  /* 0x0000000202337824 */ /* 0x040fe400078e0009 */
[C---:B------:R-:W-:Y:S01]  /*3a60*/  IMAD.U32 R50, R2.reuse, 0x2, R8 ;  /* 0x0000000202327824 */ /* 0x040fe200078e0008 */
[C---:B-1----:R-:W-:Y:S01]  /*3a70*/  HMMA.16816.F16 R66, R4.reuse, R40, R104 ;  /* 0x000000280442723c */ /* 0x042fe20000000868 */
[----:B------:R-:W-:Y:S01]  /*3a80*/  IMAD.U32 R49, R2, 0x2, R3 ;  /* 0x0000000202317824 */ /* 0x000fe200078e0003 */
[----:B------:R-:W1:Y:S04]  /*3a90*/  LDSM.16.MT88.4 R8, [R51] ;  /* 0x000000003308783b */ /* 0x000e680000004200 */
[----:B------:R-:W-:Y:S04]  /*3aa0*/  LDSM.16.MT88.4 R104, [R49] ;  /* 0x000000003168783b */ /* 0x000fe80000004200 */
[----:B------:R-:W3:Y:S04]  /*3ab0*/  LDSM.16.MT88.4 R44, [R15] ;  /* 0x000000000f2c783b */ /* 0x000ee80000004200 */
[----:B------:R1:W-:Y:S04]  /*3ac0*/  STL.64 [R1+0xb8], R80 ;  /* 0x0000b85001007387 */ /* 0x0003e80000100a00 */
[----:B-1----:R-:W2:Y:S04]  /*3ad0*/  LDL.LU R80, [R1+0x50] ;  /* 0x0000500001507983 */ /* 0x002ea80000300800 */
[----:B------:R-:W2:Y:S01]  /*3ae0*/  LDL.LU R81, [R1+0x54] ;  /* 0x0000540001517983 */ /* 0x000ea20000300800 */
[C---:B------:R-:W-:Y:S07]  /*3af0*/  HMMA.16816.F16 R72, R4.reuse, R8, R72 ;  /* 0x000000080448723c */ /* 0x040fee0000000848 */
[----:B------:R-:W-:Y:S01]  /*3b00*/  IADD3 R8, R0, 0xa140, RZ ;  /* 0x0000a14000087810 */ /* 0x000fe20007ffe0ff */
[C---:B---3--:R-:W-:Y:S11]  /*3b10*/  HMMA.16816.F16 R78, R4.reuse, R44, R78 ;  /* 0x0000002c044e723c */ /* 0x048ff6000000084e */
[----:B------:R-:W-:Y:S11]  /*3b20*/  @!UPT UIADD3 URZ, URZ, URZ, URZ ;  /* 0x0000003f3f3ff290 */ /* 0x000ff6000fffe03f */
[----:B------:R-:W-:Y:S01]  /*3b30*/  @!UPT UIADD3 URZ, URZ, URZ, URZ ;  /* 0x0000003f3f3ff290 */ /* 0x000fe2000fffe03f */
[----:B------:R1:W-:Y:S02]  /*3b40*/  STL.64 [R1+0xc0], R78 ;  /* 0x0000c04e01007387 */ /* 0x0003e40000100a00 */
[----:B-1----:R-:W-:Y:S02]  /*3b50*/  IMAD.MOV.U32 R78, RZ, RZ, R113 ;  /* 0x000000ffff4e7224 */ /* 0x002fe400078e0071 */
[----:B------:R-:W-:Y:S01]  /*3b60*/  IMAD.MOV.U32 R79, RZ, RZ, R85 ;  /* 0x000000ffff4f7224 */ /* 0x000fe200078e0055 */
[----:B----4-:R-:W-:Y:S07]  /*3b70*/  HMMA.16816.F16 R74, R4, R104, R74 ;  /* 0x00000068044a723c */ /* 0x010fee000000084a */
[----:B------:R-:W-:-:S02]  /*3b80*/  IMAD.U32 R105, R2, 0x2, R8 ;  /* 0x0000000202697824 */ /* 0x000fc400078e0008 */
[C---:B------:R-:W-:Y:S11]  /*3b90*/  HMMA.16816.F16 R8, R4.reuse, R10, R54 ;  /* 0x0000000a0408723c */ /* 0x040ff60000000836 */
[----:B------:R-:W-:Y:S11]  /*3ba0*/  @!UPT UIADD3 URZ, URZ, URZ, URZ ;  /* 0x0000003f3f3ff290 */ /* 0x000ff6000fffe03f */
[----:B------:R-:W-:Y:S01]  /*3bb0*/  @!UPT UIADD3 URZ, URZ, URZ, URZ ;  /* 0x0000003f3f3ff290 */ /* 0x000fe2000fffe03f */
[----:B------:R-:W-:Y:S04]  /*3bc0*/  STL.64 [R1], R8 ;  /* 0x0000000801007387 */ /* 0x000fe80000100a00 */
[----:B------:R-:W3:Y:S04]  /*3bd0*/  LDL.LU R113, [R1+0xf8] ;  /* 0x0000f80001717983 */ /* 0x000ee80000300800 */
[----:B------:R-:W4:Y:S01]  /*3be0*/  LDL.LU R85, [R1+0xf4] ;  /* 0x0000f40001557983 */ /* 0x000f220000300800 */
[----:B------:R-:W-:Y:S01]  /*3bf0*/  IADD3 R3, R0, 0xa120, RZ ;  /* 0x0000a12000037810 */ /* 0x000fe20007ffe0ff */
[----:B------:R-:W-:Y:S02]  /*3c00*/  HMMA.16816.F16 R64, R4, R42, R98 ;  /* 0x0000002a0440723c */ /* 0x000fe40000000862 */
[----:B------:R-:W1:Y:S02]  /*3c10*/  LDSM.16.MT88.4 R96, [R50] ;  /* 0x000000003260783b */ /* 0x000e640000004200 */
[----:B------:R-:W-:-:S04]  /*3c20*/  IMAD.U32 R48, R2, 0x2, R3 ;  /* 0x0000000202307824 */ /* 0x000fc800078e0003 */
[----:B--2---:R-:W-:Y:S01]  /*3c30*/  HMMA.16816.F16 R76, R4, R46, R76 ;  /* 0x0000002e044c723c */ /* 0x004fe2000000084c */
[----:B------:R-:W2:Y:S01]  /*3c40*/  LDSM.16.MT88.4 R44, [R48] ;  /* 0x00000000302c783b */ /* 0x000ea20000004200 */
[----:B------:R-:W-:-:S03]  /*3c50*/  IADD3 R3, R0, 0xa160, RZ ;  /* 0x0000a16000037810 */ /* 0x000fc60007ffe0ff */
[----:B------:R-:W-:Y:S03]  /*3c60*/  LDSM.16.MT88.4 R40, [R105] ;  /* 0x000000006928783b */ /* 0x000fe60000004200 */
[C---:B-1----:R-:W-:Y:S08]  /*3c70*/  HMMA.16816.F16 R108, R4.reuse, R98, R108 ;  /* 0x00000062046c723c */ /* 0x042ff0000000086c */
[----:B--2---:R-:W-:Y:S07]  /*3c80*/  HMMA.16816.F16 R98, R4, R44, R70 ;  /* 0x0000002c0462723c */ /* 0x004fee0000000846 */
[----:B------:R-:W-:-:S05]  /*3c90*/  IMAD.U32 R71, R2, 0x2, R3 ;  /* 0x0000000202477824 */ /* 0x000fca00078e0003 */
[----:B------:R-:W1:Y:S01]  /*3ca0*/  LDSM.16.MT88.4 R8, [R71] ;  /* 0x000000004708783b */ /* 0x000e620000004200 */
[----:B------:R-:W-:-:S05]  /*3cb0*/  IADD3 R3, R0, 0xa180, RZ ;  /* 0x0000a18000037810 */ /* 0x000fca0007ffe0ff */
[----:B------:R-:W-:Y:S01]  /*3cc0*/  IMAD.U32 R104, R2, 0x2, R3 ;  /* 0x0000000202687824 */ /* 0x000fe200078e0003 */
[----:B------:R-:W-:-:S05]  /*3cd0*/  IADD3 R3, R0, 0xa1a0, RZ ;  /* 0x0000a1a000037810 */ /* 0x000fca0007ffe0ff */
[----:B------:R-:W-:Y:S01]  /*3ce0*/  IMAD.U32 R70, R2, 0x2, R3 ;  /* 0x0000000202467824 */ /* 0x000fe200078e0003 */
[C---:B------:R-:W-:Y:S01]  /*3cf0*/  HMMA.16816.F16 R110, R4.reuse, R46, R110 ;  /* 0x0000002e046e723c */ /* 0x040fe2000000086e */
[----:B------:R-:W2:Y:S07]  /*3d00*/  LDSM.16.MT88.4 R44, [R104] ;  /* 0x00000000682c783b */ /* 0x000eae0000004200 */
[----:B-1----:R-:W-:Y:S01]  /*3d10*/  HMMA.16816.F16 R100, R4, R8, R100 ;  /* 0x000000080464723c */ /* 0x002fe20000000864 */
[----:B------:R-:W-:-:S07]  /*3d20*/  IADD3 R3, R0, 0xa1c0, RZ ;  /* 0x0000a1c000037810 */ /* 0x000fce0007ffe0ff */
[C---:B------:R-:W-:Y:S07]  /*3d30*/  HMMA.16816.F16 R38, R4.reuse, R42, R38 ;  /* 0x0000002a0426723c */ /* 0x040fee0000000826 */
[----:B------:R-:W-:Y:S01]  /*3d40*/  IMAD.U32 R43, R2, 0x2, R3 ;  /* 0x00000002022b7824 */ /* 0x000fe200078e0003 */
[----:B------:R-:W-:Y:S01]  /*3d50*/  IADD3 R3, R0, 0xa1e0, RZ ;  /* 0x0000a1e000037810 */ /* 0x000fe20007ffe0ff */
[C---:B------:R-:W-:Y:S07]  /*3d60*/  HMMA.16816.F16 R40, R4.reuse, R40, R68 ;  /* 0x000000280428723c */ /* 0x040fee0000000844 */
[----:B------:R-:W-:Y:S01]  /*3d70*/  IMAD.U32 R69, R2, 0x2, R3 ;  /* 0x0000000202457824 */ /* 0x000fe200078e0003 */
[----:B--2---:R-:W-:Y:S01]  /*3d80*/  HMMA.16816.F16 R114, R4, R46, R114 ;  /* 0x0000002e0472723c */ /* 0x004fe20000000872 */
[----:B------:R-:W-:Y:S01]  /*3d90*/  IADD3 R3, R0, 0xa200, RZ ;  /* 0x0000a20000037810 */ /* 0x000fe20007ffe0ff */
[----:B------:R-:W1:Y:S04]  /*3da0*/  S2R R54, SR_TID.X ;  /* 0x0000000000367919 */ /* 0x000e680000002100 */
[----:B------:R-:W-:-:S02]  /*3db0*/  IMAD.U32 R68, R2, 0x2, R3 ;  /* 0x0000000202447824 */ /* 0x000fc400078e0003 */
[----:B------:R-:W-:Y:S07]  /*3dc0*/  HMMA.16816.F16 R106, R4, R106, R80 ;  /* 0x0000006a046a723c */ /* 0x000fee0000000850 */
[----:B------:R-:W-:Y:S02]  /*3dd0*/  IMAD.MOV.U32 R80, RZ, RZ, R26 ;  /* 0x000000ffff507224 */ /* 0x000fe400078e001a */
[----:B------:R-:W-:Y:S01]  /*3de0*/  IMAD.MOV.U32 R81, RZ, RZ, R27 ;  /* 0x000000ffff517224 */ /* 0x000fe200078e001b */
[----:B-1----:R-:W-:-:S04]  /*3df0*/  SHF.R.S32.HI R55, RZ, 0x1f, R54 ;  /* 0x0000001fff377819 */ /* 0x002fc80000011436 */
[----:B------:R-:W-:-:S04]  /*3e00*/  LEA.HI R55, R55, R54, RZ, 0x5 ;  /* 0x0000003637377211 */ /* 0x000fc800078f28ff */
[----:B------:R-:W-:-:S05]  /*3e10*/  SHF.R.S32.HI R55, RZ, 0x5, R55 ;  /* 0x00000005ff377819 */ /* 0x000fca0000011437 */
[----:B------:R-:W-:Y:S01]  /*3e20*/  IMAD R55, R55, 0x800, R0 ;  /* 0x0000080037377824 */ /* 0x000fe200078e0200 */
[C---:B---3--:R-:W-:Y:S01]  /*3e30*/  HMMA.16816.F16 R112, R4.reuse, R10, R112 ;  /* 0x0000000a0470723c */ /* 0x048fe20000000870 */
[----:B------:R-:W1:Y:S07]  /*3e40*/  LDSM.16.MT88.4 R8, [R70] ;  /* 0x000000004608783b */ /* 0x000e6e0000004200 */
[C---:B----4-:R-:W-:Y:S01]  /*3e50*/  HMMA.16816.F16 R84, R4.reuse, R44, R84 ;  /* 0x0000002c0454723c */ /* 0x050fe20000000854 */
[----:B------:R-:W2:Y:S07]  /*3e60*/  LDSM.16.MT88.4 R44, [R43] ;  /* 0x000000002b2c783b */ /* 0x000eae0000004200 */
[C---:B-1----:R-:W-:Y:S08]  /*3e70*/  HMMA.16816.F16 R86, R4.reuse, R8, R86 ;  /* 0x000000080456723c */ /* 0x042ff00000000856 */
[C---:B------:R-:W-:Y:S01]  /*3e80*/  HMMA.16816.F16 R116, R4.reuse, R10, R116 ;  /* 0x0000000a0474723c */ /* 0x040fe20000000874 */
[----:B------:R-:W1:Y:S07]  /*3e90*/  LDSM.16.MT88.4 R8, [R69] ;  /* 0x000000004508783b */ /* 0x000e6e0000004200 */
[C---:B--2---:R-:W-:Y:S01]  /*3ea0*/  HMMA.16816.F16 R88, R4.reuse, R44, R88 ;  /* 0x0000002c0458723c */ /* 0x044fe20000000858 */
[----:B------:R-:W3:Y:S04]  /*3eb0*/  LDL.LU R44, [R1+0x40] ;  /* 0x00004000012c7983 */ /* 0x000ee80000300800 */
[----:B------:R-:W3:Y:S04]  /*3ec0*/  LDL.LU R45, [R1+0x44] ;  /* 0x00004400012d7983 */ /* 0x000ee80000300800 */
[----:B------:R-:W3:Y:S04]  /*3ed0*/  LDL.LU R26, [R1+0xf0] ;  /* 0x0000f000011a7983 */ /* 0x000ee80000300800 */
[----:B------:R-:W3:Y:S01]  /*3ee0*/  LDL.LU R27, [R1+0xec] ;  /* 0x0000ec00011b7983 */ /* 0x000ee20000300800 */
[C---:B-1----:R-:W-:Y:S08]  /*3ef0*/  HMMA.16816.F16 R90, R4.reuse, R8, R90 ;  /* 0x00000008045a723c */ /* 0x042ff0000000085a */
[C---:B------:R-:W-:Y:S01]  /*3f00*/  HMMA.16816.F16 R34, R4.reuse, R10, R34 ;  /* 0x0000000a0422723c */ /* 0x040fe20000000822 */
[----:B------:R-:W1:Y:S07]  /*3f10*/  LDSM.16.MT88.4 R8, [R68] ;  /* 0x000000004408783b */ /* 0x000e6e0000004200 */
[C---:B------:R-:W-:Y:S08]  /*3f20*/  HMMA.16816.F16 R96, R4.reuse, R96, R52 ;  /* 0x000000600460723c */ /* 0x040ff00000000834 */
[----:B-1----:R-:W-:Y:S07]  /*3f30*/  HMMA.16816.F16 R92, R4, R8, R92 ;  /* 0x00000008045c723c */ /* 0x002fee000000085c */
[----:B------:R-:W-:-:S05]  /*3f40*/  IADD3 R8, R55, -0x360, RZ ;  /* 0xfffffca037087810 */ /* 0x000fca0007ffe0ff */
[----:B------:R-:W-:Y:S02]  /*3f50*/  IMAD.U32 R52, R23, 0x2, R8 ;  /* 0x0000000217347824 */ /* 0x000fe400078e0008 */
[----:B------:R-:W4:Y:S01]  /*3f60*/  LDL.LU R23, [R1+0xe8] ;  /* 0x0000e80001177983 */ /* 0x000f220000300800 */
[----:B------:R-:W-:Y:S01]  /*3f70*/  IADD3 R3, R0, 0xa220, RZ ;  /* 0x0000a22000037810 */ /* 0x000fe20007ffe0ff */
[----:B------:R-:W-:Y:S02]  /*3f80*/  HMMA.16816.F16 R32, R4, R10, R32 ;  /* 0x0000000a0420723c */ /* 0x000fe40000000820 */
[----:B------:R-:W-:Y:S02]  /*3f90*/  LDSM.16.M88.4 R52, [R52] ;  /* 0x000000003434783b */ /* 0x000fe40000000200 */
[----:B------:R-:W-:-:S05]  /*3fa0*/  IMAD.U32 R42, R2, 0x2, R3 ;  /* 0x00000002022a7824 */ /* 0x000fca00078e0003 */
[----:B------:R-:W1:Y:S01]  /*3fb0*/  LDSM.16.MT88.4 R8, [R42] ;  /* 0x000000002a08783b */ /* 0x000e620000004200 */
[----:B------:R-:W-:-:S05]  /*3fc0*/  IADD3 R3, R0, 0xa240, RZ ;  /* 0x0000a24000037810 */ /* 0x000fca0007ffe0ff */
[----:B------:R-:W-:Y:S01]  /*3fd0*/  IMAD.U32 R3, R2, 0x2, R3 ;  /* 0x0000000202037824 */ /* 0x000fe200078e0003 */
[----:B------:R-:W-:Y:S01]  /*3fe0*/  IADD3 R0, R0, 0xa260, RZ ;  /* 0x0000a26000007810 */ /* 0x000fe20007ffe0ff */
[C---:B-1----:R-:W-:Y:S08]  /*3ff0*/  HMMA.16816.F16 R30, R4.reuse, R8, R30 ;  /* 0x00000008041e723c */ /* 0x042ff0000000081e */
[----:B------:R-:W-:Y:S01]  /*4000*/  HMMA.16816.F16 R28, R4, R10, R28 ;  /* 0x0000000a041c723c */ /* 0x000fe2000000081c */
[----:B------:R-:W1:Y:S01]  /*4010*/  LDSM.16.MT88.4 R8, [R3] ;  /* 0x000000000308783b */ /* 0x000e620000004200 */
[----:B------:R-:W-:-:S06]  /*4020*/  IMAD.U32 R0, R2, 0x2, R0 ;  /* 0x0000000202007824 */ /* 0x000fcc00078e0000 */
[C---:B-1----:R-:W-:Y:S08]  /*4030*/  HMMA.16816.F16 R24, R4.reuse, R10, R24 ;  /* 0x0000000a0418723c */ /* 0x042ff00000000818 */
[C---:B------:R-:W-:Y:S08]  /*4040*/  HMMA.16816.F16 R36, R4.reuse, R46, R36 ;  /* 0x0000002e0424723c */ /* 0x040ff00000000824 */
[C---:B---3--:R-:W-:Y:S01]  /*4050*/  HMMA.16816.F16 R26, R4.reuse, R8, R26 ;  /* 0x00000008041a723c */ /* 0x048fe2000000081a */
[----:B------:R-:W1:Y:S07]  /*4060*/  LDSM.16.MT88.4 R8, [R0] ;  /* 0x000000000008783b */ /* 0x000e6e0000004200 */
[C---:B-1----:R-:W-:Y:S08]  /*4070*/  HMMA.16816.F16 R20, R4.reuse, R10, R20 ;  /* 0x0000000a0414723c */ /* 0x042ff00000000814 */
[----:B----4-:R-:W-:Y:S01]  /*4080*/  HMMA.16816.F16 R22, R4, R8, R22 ;  /* 0x000000080416723c */ /* 0x010fe20000000816 */
[----:B------:R1:W3:Y:S04]  /*4090*/  LDSM.16.MT88.4 R4, [R15] ;  /* 0x000000000f04783b */ /* 0x0002e80000004200 */
[----:B------:R4:W3:Y:S04]  /*40a0*/  LDSM.16.MT88.4 R8, [R59] ;  /* 0x000000003b08783b */ /* 0x0008e80000004200 */
[----:B-1----:R-:W2:Y:S04]  /*40b0*/  LDL.LU R15, [R1+0xe4] ;  /* 0x0000e400010f7983 */ /* 0x002ea80000300800 */
[----:B----4-:R-:W4:Y:S01]  /*40c0*/  LDL.LU R59, [R1+0xe0] ;  /* 0x0000e000013b7983 */ /* 0x010f220000300800 */
[C---:B---3--:R-:W-:Y:S08]  /*40d0*/  HMMA.16816.F16 R18, R52.reuse, R4, R18 ;  /* 0x000000043412723c */ /* 0x048ff00000000812 */
[C---:B------:R-:W-:Y:S08]  /*40e0*/  HMMA.16816.F16 R4, R52.reuse, R6, R44 ;  /* 0x000000063404723c */ /* 0x040ff0000000082c */
[C---:B------:R-:W-:Y:S08]  /*40f0*/  HMMA.16816.F16 R16, R52.reuse, R8, R16 ;  /* 0x000000083410723c */ /* 0x040ff00000000810 */
[C---:B------:R-:W-:Y:S01]  /*4100*/  HMMA.16816.F16 R44, R52.reuse, R10, R56 ;  /* 0x0000000a342c723c */ /* 0x040fe20000000838 */
[----:B------:R-:W-:Y:S06]  /*4110*/  LDSM.16.MT88.4 R8, [R49] ;  /* 0x000000003108783b */ /* 0x000fec0000004200 */
[----:B------:R-:W-:Y:S04]  /*4120*/  STL.64 [R1+0x40], R4 ;  /* 0x0000400401007387 */ /* 0x000fe80000100a00 */
[----:B------:R-:W1:Y:S11]  /*4130*/  LDSM.16.MT88.4 R4, [R50] ;  /* 0x000000003204783b */ /* 0x000e760000004200 */
[----:B------:R-:W-:Y:S01]  /*4140*/  @!UPT UIADD3 URZ, URZ, URZ, URZ ;  /* 0x0000003f3f3ff290 */ /* 0x000fe2000fffe03f */
[----:B------:R-:W-:Y:S04]  /*4150*/  STL.64 [R1+0x90], R44 ;  /* 0x0000902c01007387 */ /* 0x000fe80000100a00 */
[----:B------:R-:W3:Y:S04]  /*4160*/  LDSM.16.MT88.4 R44, [R51] ;  /* 0x00000000332c783b */ /* 0x000ee80000004200 */
[----:B------:R-:W-:Y:S01]  /*4170*/  LDSM.16.MT88.4 R48, [R48] ;  /* 0x000000003030783b */ /* 0x000fe20000004200 */
[C---:B-1----:R-:W-:Y:S08]  /*4180*/  HMMA.16816.F16 R12, R52.reuse, R4, R12 ;  /* 0x00000004340c723c */ /* 0x042ff0000000080c */
[C---:B--2---:R-:W-:Y:S08]  /*4190*/  HMMA.16816.F16 R14, R52.reuse, R8, R14 ;  /* 0x00000008340e723c */ /* 0x044ff0000000080e */
[C---:B------:R-:W-:Y:S08]  /*41a0*/  HMMA.16816.F16 R8, R52.reuse, R10, R78 ;  /* 0x0000000a3408723c */ /* 0x040ff0000000084e */
[----:B----4-:R-:W-:Y:S01]  /*41b0*/  HMMA.16816.F16 R4, R52, R6, R58 ;  /* 0x000000063404723c */ /* 0x010fe2000000083a */
[----:B------:R-:W-:Y:S01]  /*41c0*/  IMAD.MOV.U32 R78, RZ, RZ, R120 ;  /* 0x000000ffff4e7224 */ /* 0x000fe200078e0078 */
[----:B------:R-:W-:Y:S01]  /*41d0*/  LDSM.16.MT88.4 R56, [R104] ;  /* 0x000000006838783b */ /* 0x000fe20000004200 */
[----:B------:R-:W-:-:S05]  /*41e0*/  IMAD.MOV.U32 R79, RZ, RZ, R62 ;  /* 0x000000ffff4f7224 */ /* 0x000fca00078e003e */
[----:B---3--:R-:W-:Y:S07]  /*41f0*/  HMMA.16816.F16 R10, R52, R44, R80 ;  /* 0x0000002c340a723c */ /* 0x008fee0000000850 */
[----:B------:R-:W-:Y:S01]  /*4200*/  STL.64 [R1+0x38], R8 ;  /* 0x0000380801007387 */ /* 0x000fe20000100a00 */
[----:B------:R-:W-:-:S07]  /*4210*/  IMAD.MOV.U32 R80, RZ, RZ, R63 ;  /* 0x000000ffff507224 */ /* 0x000fce00078e003f */
[----:B------:R-:W-:Y:S04]  /*4220*/  STL.64 [R1+0x98], R4 ;  /* 0x0000980401007387 */ /* 0x000fe80000100a00 */
[----:B------:R-:W2:Y:S04]  /*4230*/  LDL.LU R120, [R1+0xdc] ;  /* 0x0000dc0001787983 */ /* 0x000ea80000300800 */
[----:B------:R-:W3:Y:S04]  /*4240*/  LDL.LU R62, [R1+0xd8] ;  /* 0x0000d800013e7983 */ /* 0x000ee80000300800 */
[----:B------:R-:W3:Y:S01]  /*4250*/  LDL.LU R63, [R1+0xd4] ;  /* 0x0000d400013f7983 */ /* 0x000ee20000300800 */
[----:B------:R-:W-:-:S03]  /*4260*/  IMAD.MOV.U32 R81, RZ, RZ, R121 ;  /* 0x000000ffff517224 */ /* 0x000fc600078e0079 */
[----:B------:R-:W4:Y:S04]  /*4270*/  LDL.LU R121, [R1+0xd0] ;  /* 0x0000d00001797983 */ /* 0x000f280000300800 */
[----:B------:R-:W1:Y:S01]  /*4280*/  LDSM.16.MT88.4 R4, [R105] ;  /* 0x000000006904783b */ /* 0x000e620000004200 */
[C---:B------:R-:W-:Y:S03]  /*4290*/  HMMA.16816.F16 R94, R52.reuse, R46, R94 ;  /* 0x0000002e345e723c */ /* 0x040fe6000000085e */
[----:B------:R1:W-:Y:S05]  /*42a0*/  LDSM.16.MT88.4 R44, [R70] ;  /* 0x00000000462c783b */ /* 0x0003ea0000004200 */
[C---:B-1----:R-:W-:Y:S01]  /*42b0*/  HMMA.16816.F16 R8, R52.reuse, R4, R60 ;  /* 0x000000043408723c */ /* 0x042fe2000000083c */
[----:B------:R-:W4:Y:S04]  /*42c0*/  LDL.LU R60, [R1+0x10] ;  /* 0x00001000013c7983 */ /* 0x000f280000300800 */
[----:B------:R-:W4:Y:S03]  /*42d0*/  LDL.LU R61, [R1+0x14] ;  /* 0x00001400013d7983 */ /* 0x000f260000300800 */
[----:B---3--:R-:W-:Y:S07]  /*42e0*/  HMMA.16816.F16 R4, R52, R6, R62 ;  /* 0x000000063404723c */ /* 0x008fee000000083e */
[----:B--2---:R-:W-:-:S02]  /*42f0*/  IMAD.MOV.U32 R62, RZ, RZ, R120 ;  /* 0x000000ffff3e7224 */ /* 0x004fc400078e0078 */
[----:B------:R-:W2:Y:S01]  /*4300*/  LDL.LU R120, [R1+0xcc] ;  /* 0x0000cc0001787983 */ /* 0x000ea20000300800 */
[----:B----4-:R-:W-:Y:S11]  /*4310*/  IMAD.MOV.U32 R63, RZ, RZ, R121 ;  /* 0x000000ffff3f7224 */ /* 0x010ff600078e0079 */
[----:B------:R-:W-:Y:S02]  /*4320*/  @!UPT UIADD3 URZ, URZ, URZ, URZ ;  /* 0x0000003f3f3ff290 */ /* 0x000fe4000fffe03f */
[----:B------:R-:W-:Y:S04]  /*4330*/  STL.64 [R1+0x88], R4 ;  /* 0x0000880401007387 */ /* 0x000fe80000100a00 */
[----:B------:R-:W2:Y:S04]  /*4340*/  LDL.LU R121, [R1+0xc8] ;  /* 0x0000c80001797983 */ /* 0x000ea80000300800 */
[----:B------:R-:W3:Y:S04]  /*4350*/  LDL.LU R104, [R1+0x68] ;  /* 0x0000680001687983 */ /* 0x000ee80000300800 */
[----:B------:R-:W3:Y:S04]  /*4360*/  LDL.LU R105, [R1+0x6c] ;  /* 0x00006c0001697983 */ /* 0x000ee80000300800 */
[----:B------:R1:W-:Y:S04]  /*4370*/  LDSM.16.MT88.4 R4, [R71] ;  /* 0x000000004704783b */ /* 0x0003e80000004200 */
[----:B------:R-:W4:Y:S04]  /*4380*/  LDL.LU R70, [R1+0x60] ;  /* 0x0000600001467983 */ /* 0x000f280000300800 */
[----:B-1----:R-:W4:Y:S01]  /*4390*/  LDL.LU R71, [R1+0x64] ;  /* 0x0000640001477983 */ /* 0x002f220000300800 */
[C---:B------:R-:W-:Y:S08]  /*43a0*/  HMMA.16816.F16 R102, R52.reuse, R48, R102 ;  /* 0x000000303466723c */ /* 0x040ff00000000866 */
[C---:B------:R-:W-:Y:S01]  /*43b0*/  HMMA.16816.F16 R118, R52.reuse, R50, R118 ;  /* 0x000000323476723c */ /* 0x040fe20000000876 */
[----:B------:R-:W1:Y:S07]  /*43c0*/  LDSM.16.MT88.4 R48, [R43] ;  /* 0x000000002b30783b */ /* 0x000e6e0000004200 */
[C---:B-1----:R-:W-:Y:S08]  /*43d0*/  HMMA.16816.F16 R82, R52.reuse, R48, R82 ;  /* 0x000000303452723c */ /* 0x042ff00000000852 */
[C---:B------:R-:W-:Y:S01]  /*43e0*/  HMMA.16816.F16 R122, R52.reuse, R50, R122 ;  /* 0x00000032347a723c */ /* 0x040fe2000000087a */
[----:B------:R1:W-:Y:S07]  /*43f0*/  LDSM.16.MT88.4 R48, [R42] ;  /* 0x000000002a30783b */ /* 0x0003ee0000004200 */
[C---:B--2---:R-:W-:Y:S08]  /*4400*/  HMMA.16816.F16 R120, R52.reuse, R6, R120 ;  /* 0x000000063478723c */ /* 0x044ff00000000878 */
[C---:B----4-:R-:W-:Y:S08]  /*4410*/  HMMA.16816.F16 R6, R52.reuse, R56, R70 ;  /* 0x000000383406723c */ /* 0x050ff00000000846 */
[C---:B------:R-:W-:Y:S11]  /*4420*/  HMMA.16816.F16 R56, R52.reuse, R46, R60 ;  /* 0x0000002e3438723c */ /* 0x040ff6000000083c */
[----:B------:R-:W-:Y:S11]  /*4430*/  @!UPT UIADD3 URZ, URZ, URZ, URZ ;  /* 0x0000003f3f3ff290 */ /* 0x000ff6000fffe03f */
[----:B------:R-:W-:Y:S01]  /*4440*/  @!UPT UIADD3 URZ, URZ, URZ, URZ ;  /* 0x0000003f3f3ff290 */ /* 0x000fe2000fffe03f */
[----:B------:R-:W-:Y:S04]  /*4450*/  STL.64 [R1+0x10], R56 ;  /* 0x0000103801007387 */ /* 0x000fe80000100a00 */
[----:B-1----:R-:W2:Y:S04]  /*4460*/  LDL.LU R42, [R1+0x78] ;  /* 0x00007800012a7983 */ /* 0x002ea80000300800 */
[----:B------:R-:W2:Y:S01]  /*4470*/  LDL.LU R43, [R1+0x7c] ;  /* 0x00007c00012b7983 */ /* 0x000ea20000300800 */
[C---:B------:R-:W-:Y:S03]  /*4480*/  HMMA.16816.F16 R124, R52.reuse, R44, R124 ;  /* 0x0000002c347c723c */ /* 0x040fe6000000087c */
[----:B------:R-:W2:Y:S04]  /*4490*/  LDSM.16.MT88.4 R44, [R69] ;  /* 0x00000000452c783b */ /* 0x000ea80000004200 */
[----:B------:R-:W4:Y:S01]  /*44a0*/  LDL.LU R2, [R1+0x8] ;  /* 0x0000080001027983 */ /* 0x000f220000300800 */
[C---:B---3--:R-:W-:Y:S03]  /*44b0*/  HMMA.16816.F16 R104, R52.reuse, R4, R104 ;  /* 0x000000043468723c */ /* 0x048fe60000000868 */
[----:B------:R-:W1:Y:S05]  /*44c0*/  LDSM.16.MT88.4 R68, [R68] ;  /* 0x000000004444783b */ /* 0x000e6a0000004200 */
[C---:B------:R-:W-:Y:S01]  /*44d0*/  HMMA.16816.F16 R4, R52.reuse, R58, R62 ;  /* 0x0000003a3404723c */ /* 0x040fe2000000083e */
[----:B------:R3:W1:Y:S04]  /*44e0*/  LDSM.16.MT88.4 R60, [R3] ;  /* 0x00000000033c783b */ /* 0x0006680000004200 */
[----:B------:R-:W1:Y:S04]  /*44f0*/  LDSM.16.MT88.4 R56, [R0] ;  /* 0x000000000038783b */ /* 0x000e680000004200 */
[----:B---3--:R-:W4:Y:S01]  /*4500*/  LDL.LU R3, [R1+0xc] ;  /* 0x00000c0001037983 */ /* 0x008f220000300800 */
[C---:B--2---:R-:W-:Y:S03]  /*4510*/  HMMA.16816.F16 R42, R52.reuse, R44, R42 ;  /* 0x0000002c342a723c */ /* 0x044fe6000000082a */
[----:B------:R-:W2:Y:S04]  /*4520*/  LDL.LU R44, [R1+0x70] ;  /* 0x00007000012c7983 */ /* 0x000ea80000300800 */
[----:B------:R-:W2:Y:S01]  /*4530*/  LDL.LU R45, [R1+0x74] ;  /* 0x00007400012d7983 */ /* 0x000ea20000300800 */
[C---:B-1----:R-:W-:Y:S08]  /*4540*/  HMMA.16816.F16 R68, R52.reuse, R68, R78 ;  /* 0x000000443444723c */ /* 0x042ff0000000084e */
[C---:B------:R-:W-:Y:S08]  /*4550*/  HMMA.16816.F16 R70, R52.reuse, R70, R80 ;  /* 0x000000463446723c */ /* 0x040ff00000000850 */
[C---:B--2---:R-:W-:Y:S01]  /*4560*/  HMMA.16816.F16 R44, R52.reuse, R46, R44 ;  /* 0x0000002e342c723c */ /* 0x044fe2000000082c */
[----:B------:R-:W2:Y:S04]  /*4570*/  LDL.LU R46, [R1+0x58] ;  /* 0x00005800012e7983 */ /* 0x000ea80000300800 */
[----:B------:R-:W2:Y:S04]  /*4580*/  LDL.LU R47, [R1+0x5c] ;  /* 0x00005c00012f7983 */ /* 0x000ea80000300800 */
[----:B------:R1:W5:Y:S04]  /*4590*/  LDL.LU.64 R78, [R1+0xc0] ;  /* 0x0000c000014e7983 */ /* 0x0003680000300a00 */
[----:B------:R3:W-:Y:S04]  /*45a0*/  STL.64 [R1+0x18], R68 ;  /* 0x0000184401007387 */ /* 0x0007e80000100a00 */
[----:B---3--:R-:W3:Y:S04]  /*45b0*/  LDL.LU R68, [R1+0x28] ;  /* 0x0000280001447983 */ /* 0x008ee80000300800 */
[----:B------:R-:W3:Y:S04]  /*45c0*/  LDL.LU R69, [R1+0x2c] ;  /* 0x00002c0001457983 */ /* 0x000ee80000300800 */
[----:B------:R-:W4:Y:S04]  /*45d0*/  LDL.LU.64 R80, [R1+0xb8] ;  /* 0x0000b80001507983 */ /* 0x000f280000300a00 */
[----:B------:R1:W-:Y:S04]  /*45e0*/  STL.64 [R1+0x20], R70 ;  /* 0x0000204601007387 */ /* 0x0003e80000100a00 */
[----:B-1----:R-:W4:Y:S04]  /*45f0*/  LDL.LU R70, [R1+0x30] ;  /* 0x0000300001467983 */ /* 0x002f280000300800 */
[----:B------:R-:W4:Y:S01]  /*4600*/  LDL.LU R71, [R1+0x34] ;  /* 0x0000340001477983 */ /* 0x000f220000300800 */
[C---:B--2---:R-:W-:Y:S03]  /*4610*/  HMMA.16816.F16 R46, R52.reuse, R48, R46 ;  /* 0x00000030342e723c */ /* 0x044fe6000000082e */
[----:B------:R-:W2:Y:S04]  /*4620*/  LDL.LU R48, [R1+0x48] ;  /* 0x0000480001307983 */ /* 0x000ea80000300800 */
[----:B------:R-:W2:Y:S01]  /*4630*/  LDL.LU R49, [R1+0x4c] ;  /* 0x00004c0001317983 */ /* 0x000ea20000300800 */
[C---:B---3--:R-:W-:Y:S08]  /*4640*/  HMMA.16816.F16 R68, R52.reuse, R62, R68 ;  /* 0x0000003e3444723c */ /* 0x048ff00000000844 */
[C---:B----4-:R-:W-:Y:S08]  /*4650*/  HMMA.16816.F16 R80, R52.reuse, R58, R80 ;  /* 0x0000003a3450723c */ /* 0x050ff00000000850 */
[C---:B--2---:R-:W-:Y:S08]  /*4660*/  HMMA.16816.F16 R48, R52.reuse, R50, R48 ;  /* 0x000000323430723c */ /* 0x044ff00000000830 */
[C---:B------:R-:W-:Y:S08]  /*4670*/  HMMA.16816.F16 R50, R52.reuse, R60, R70 ;  /* 0x0000003c3432723c */ /* 0x040ff00000000846 */
[----:B------:R-:W-:Y:S11]  /*4680*/  HMMA.16816.F16 R70, R52, R56, R2 ;  /* 0x000000383446723c */ /* 0x000ff60000000802 */
[----:B------:R-:W-:Y:S11]  /*4690*/  @!UPT UIADD3 URZ, URZ, URZ, URZ ;  /* 0x0000003f3f3ff290 */ /* 0x000ff6000fffe03f */
.L_x_23:
[----:B------:R-:W-:Y:S02]  /*46a0*/  WARPSYNC 0xffffffff ;  /* 0xffffffff00007948 */ /* 0x000fe40003800000 */
[----:B------:R-:W-:Y:S01]  /*46b0*/  UIADD3 UR4, UR4, 0x1, URZ ;  /* 0x0000000104047890 */ /* 0x000fe2000fffe03f */
[----:B------:R-:W-:Y:S03]  /*46c0*/  BAR.SYNC.DEFER_BLOCKING 0x0 ;  /* 0x0000000000007b1d */ /* 0x000fe60000010000 */
[----:B------:R-:W-:-:S06]  /*46d0*/  UISETP.GE.AND UP0, UPT, UR4, UR6, UPT ;  /* 0x000000060400728c */ /* 0x000fcc000bf06270 */
[----:B------:R-:W-:-:S13]  /*46e0*/  PLOP3.LUT P0, PT, PT, PT, UP0, 0x80, 0x0 ;  /* 0x000000000000781c */ /* 0x000fda0003f0f008 */
[----:B------:R-:W-:Y:S01]  /*46f0*/  @P0 CALL.REL.NOINC `(.L_x_0) ;  /* 0x0000001000000944 */ /* 0x000fe20003c00000 */
[----:B------:R-:W-:Y:S05]  /*4700*/  BRA `(.L_x_24) ;  /* 0xffffc57000007947 */ /* 0x000fea000383ffff */
.L_x_0:
[----:B-1-3--:R-:W1:Y:S02]  /*4710*/  S2R R2, SR_TID.X ;  /* 0x0000000000027919 */ /* 0x00ae640000002100 */
[----:B-1----:R-:W-:-:S13]  /*4720*/  ISETP.GE.AND P0, PT, R2, 0x20, PT ;  /* 0x000000200200780c */ /* 0x002fda0003f06270 */
[----:B------:R-:W-:Y:S05]  /*4730*/  @!P0 EXIT ;  /* 0x000000000000894d */ /* 0x000fea0003800000 */
[----:B------:R-:W1:Y:S01]  /*4740*/  S2R R3, SR_CTAID.Y ;  /* 0x0000000000037919 */ /* 0x000e620000002600 */
[----:B------:R-:W-:Y:S01]  /*4750*/  SHF.R.S32.HI R0, RZ, 0x1f, R2 ;  /* 0x0000001fff007819 */ /* 0x000fe20000011402 */
[----:B------:R-:W-:Y:S02]  /*4760*/  ULDC UR4, c[0x0][0x17c] ;  /* 0x00005f0000047ab9 */ /* 0x000fe40000000800 */
[----:B------:R-:W-:Y:S01]  /*4770*/  UISETP.GE.AND UP0, UPT, UR5, UR4, UPT ;  /* 0x000000040500728c */ /* 0x000fe2000bf06270 */
[----:B------:R-:W-:-:S04]  /*4780*/  LEA.HI R0, R0, R2, RZ, 0x5 ;  /* 0x0000000200007211 */ /* 0x000fc800078f28ff */
[----:B------:R-:W-:Y:S02]  /*4790*/  SHF.R.S32.HI R0, RZ, 0x5, R0 ;  /* 0x00000005ff007819 */ /* 0x000fe40000011400 */
[----:B------:R-:W-:-:S03]  /*47a0*/  PLOP3.LUT P0, PT, PT, PT, UP0, 0x80, 0x0 ;  /* 0x000000000000781c */ /* 0x000fc60003f0f008 */
[----:B-1----:R-:W-:-:S04]  /*47b0*/  IMAD R3, R3, 0x8, R0 ;  /* 0x0000000803037824 */ /* 0x002fc800078e0200 */
[----:B------:R-:W-:-:S05]  /*47c0*/  IMAD.SHL.U32 R3, R3, 0x20, RZ ;  /* 0x0000002003037824 */ /* 0x000fca00078e00ff */
[----:B------:R-:W-:-:S04]  /*47d0*/  IADD3 R0, R3, -0x20, RZ ;  /* 0xffffffe003007810 */ /* 0x000fc80007ffe0ff */
[----:B------:R-:W-:-:S13]  /*47e0*/  ISETP.GE.OR P0, PT, R0, c[0x0][0x178], P0 ;  /* 0x00005e0000007a0c */ /* 0x000fda0000706670 */
[----:B------:R-:W-:Y:S05]  /*47f0*/  @P0 BRA `(.L_x_25) ;  /* 0x0000015000000947 */ /* 0x000fea0003800000 */
[----:B------:R-:W-:Y:S01]  /*4800*/  IMAD R52, R0, c[0x0][0x17c], RZ ;  /* 0x00005f0000347a24 */ /* 0x000fe200078e02ff */
[----:B------:R-:W-:Y:S01]  /*4810*/  USHF.R.S32.HI UR4, URZ, 0x1f, UR5 ;  /* 0x0000001f3f047899 */ /* 0x000fe20008011405 */
[----:B------:R-:W-:Y:S02]  /*4820*/  IMAD.MOV.U32 R57, RZ, RZ, c[0x0][0x17c] ;  /* 0x00005f00ff397624 */ /* 0x000fe400078e00ff */
[----:B------:R-:W-:Y:S01]  /*4830*/  IMAD.MOV.U32 R53, RZ, RZ, RZ ;  /* 0x000000ffff357224 */ /* 0x000fe200078e00ff */
[C---:B------:R-:W-:Y:S02]  /*4840*/  IADD3 R2, P0, R52.reuse, UR5, RZ ;  /* 0x0000000534027c10 */ /* 0x040fe4000ff1e0ff */
[----:B------:R-:W-:Y:S02]  /*4850*/  SHF.R.U32.HI R57, RZ, 0x1, R57 ;  /* 0x00000001ff397819 */ /* 0x000fe40000011639 */
[----:B------:R-:W-:Y:S01]  /*4860*/  LEA.HI.X.SX32 R52, R52, UR4, 0x1, P0 ;  /* 0x0000000434347c11 */ /* 0x000fe200080f0eff */
[----:B------:R-:W-:Y:S01]  /*4870*/  WARPSYNC 0xffffffff ;  /* 0xffffffff00007948 */ /* 0x000fe20003800000 */
[----:B------:R-:W-:-:S04]  /*4880*/  LEA R56, P0, R2, c[0x0][0x170], 0x1 ;  /* 0x00005c0002387a11 */ /* 0x000fc800078008ff */
[----:B------:R-:W-:Y:S02]  /*4890*/  LEA.HI.X R2, R2, c[0x0][0x174], R52, 0x1, P0 ;  /* 0x00005d0002027a11 */ /* 0x000fe400000f0c34 */
[----:B------:R-:W1:Y:S02]  /*48a0*/  S2R R52, SR_LANEID ;  /* 0x0000000000347919 */ /* 0x000e640000000000 */
[----:B-1----:R-:W-:Y:S02]  /*48b0*/  SHF.R.U32.HI R54, RZ, 0x2, R52 ;  /* 0x00000002ff367819 */ /* 0x002fe40000011634 */
[----:B------:R-:W-:-:S05]  /*48c0*/  LOP3.LUT R52, R52, 0x3, RZ, 0xc0, !PT ;  /* 0x0000000334347812 */ /* 0x000fca00078ec0ff */
[----:B------:R-:W-:-:S05]  /*48d0*/  IMAD.WIDE.U32 R54, R54, R57, R52 ;  /* 0x0000003936367225 */ /* 0x000fca00078e0034 */
[----:B------:R-:W-:-:S04]  /*48e0*/  LEA R52, P0, R54, R56, 0x2 ;  /* 0x0000003836347211 */ /* 0x000fc800078010ff */
[----:B------:R-:W-:-:S05]  /*48f0*/  LEA.HI.X R53, R54, R2, R55, 0x2, P0 ;  /* 0x0000000236357211 */ /* 0x000fca00000f1437 */
[----:B------:R-:W-:Y:S01]  /*4900*/  IMAD.WIDE.U32 R54, R57, 0x20, R52 ;  /* 0x0000002039367825 */ /* 0x000fe200078e0034 */
[----:B-----5:R1:W-:Y:S04]  /*4910*/  STG.E [R52.64], R78 ;  /* 0x0000004e34007986 */ /* 0x0203e8000c101908 */
[----:B------:R1:W-:Y:S04]  /*4920*/  STG.E [R54.64], R79 ;  /* 0x0000004f36007986 */ /* 0x0003e8000c101908 */
[----:B------:R1:W-:Y:S04]  /*4930*/  STG.E [R52.64+0x10], R76 ;  /* 0x0000104c34007986 */ /* 0x0003e8000c101908 */
[----:B------:R1:W-:Y:S02]  /*4940*/  STG.E [R54.64+0x10], R77 ;  /* 0x0000104d36007986 */ /* 0x0003e4000c101908 */
.L_x_25:
[----:B------:R-:W-:Y:S01]  /*4950*/  IMAD.U32 R61, RZ, RZ, UR5 ;  /* 0x00000005ff3d7e24 */ /* 0x000fe2000f8e00ff */
[----:B------:R-:W-:-:S04]  /*4960*/  LOP3.LUT R2, R2, 0xfffffffd, RZ, 0xc0, !PT ;  /* 0xfffffffd02027812 */ /* 0x000fc800078ec0ff */
[----:B------:R-:W-:-:S04]  /*4970*/  IADD3 R61, R61, 0x10, RZ ;  /* 0x000000103d3d7810 */ /* 0x000fc80007ffe0ff */
[----:B------:R-:W-:-:S13]  /*4980*/  ISETP.GE.AND P0, PT, R61, c[0x0][0x17c], PT ;  /* 0x00005f003d007a0c */ /* 0x000fda0003f06270 */
[----:B------:R-:W-:Y:S02]  /*4990*/  @P0 LOP3.LUT R2, R2, 0x2, RZ, 0xfc, !PT ;  /* 0x0000000202020812 */ /* 0x000fe400078efcff */
[----:B------:R-:W-:-:S13]  /*49a0*/  ISETP.GE.OR P0, PT, R0, c[0x0][0x178], P0 ;  /* 0x00005e0000007a0c */ /* 0x000fda0000706670 */
[----:B------:R-:W-:Y:S05]  /*49b0*/  @P0 BRA `(.L_x_26) ;  /* 0x0000015000000947 */ /* 0x000fea0003800000 */
[----:B-1----:R-:W-:Y:S01]  /*49c0*/  IMAD R53, R0, c[0x0][0x17c], RZ ;  /* 0x00005f0000357a24 */ /* 0x002fe200078e02ff */
[----:B------:R-:W-:Y:S01]  /*49d0*/  SHF.R.S32.HI R54, RZ, 0x1f, R61 ;  /* 0x0000001fff367819 */ /* 0x000fe2000001143d */
[----:B------:R-:W-:Y:S01]  /*49e0*/  IMAD.MOV.U32 R58, RZ, RZ, c[0x0][0x17c] ;  /* 0x00005f00ff3a7624 */ /* 0x000fe200078e00ff */
[----:B------:R-:W-:Y:S02]  /*49f0*/  WARPSYNC 0xffffffff ;  /* 0xffffffff00007948 */ /* 0x000fe40003800000 */
[C---:B------:R-:W-:Y:S02]  /*4a00*/  IADD3 R52, P0, R53.reuse, R61, RZ ;  /* 0x0000003d35347210 */ /* 0x040fe40007f1e0ff */
[----:B------:R-:W-:Y:S02]  /*4a10*/  SHF.R.U32.HI R58, RZ, 0x1, R58 ;  /* 0x00000001ff3a7819 */ /* 0x000fe4000001163a */
[----:B------:R-:W-:Y:S02]  /*4a20*/  LEA.HI.X.SX32 R53, R53, R54, 0x1, P0 ;  /* 0x0000003635357211 */ /* 0x000fe400000f0eff */
[----:B------:R-:W-:-:S04]  /*4a30*/  LEA R57, P0, R52, c[0x0][0x170], 0x1 ;  /* 0x00005c0034397a11 */ /* 0x000fc800078008ff */
[----:B------:R-:W-:Y:S01]  /*4a40*/  LEA.HI.X R56, R52, c[0x0][0x174], R53, 0x1, P0 ;  /* 0x00005d0034387a11 */ /* 0x000fe200000f0c35 */
[----:B------:R-:W-:Y:S01]  /*4a50*/  IMAD.MOV.U32 R53, RZ, RZ, RZ ;  /* 0x000000ffff357224 */ /* 0x000fe200078e00ff */
[----:B------:R-:W1:Y:S02]  /*4a60*/  S2R R52, SR_LANEID ;  /* 0x0000000000347919 */ /* 0x000e640000000000 */
[----:B-1----:R-:W-:Y:S02]  /*4a70*/  SHF.R.U32.HI R54, RZ, 0x2, R52 ;  /* 0x00000002ff367819 */ /* 0x002fe40000011634 */
[----:B------:R-:W-:-:S05]  /*4a80*/  LOP3.LUT R52, R52, 0x3, RZ, 0xc0, !PT ;  /* 0x0000000334347812 */ /* 0x000fca00078ec0ff */
[----:B------:R-:W-:-:S05]  /*4a90*/  IMAD.WIDE.U32 R54, R54, R58, R52 ;  /* 0x0000003a36367225 */ /* 0x000fca00078e0034 */
[----:B------:R-:W-:-:S04]  /*4aa0*/  LEA R52, P0, R54, R57, 0x2 ;  /* 0x0000003936347211 */ /* 0x000fc800078010ff */
[----:B------:R-:W-:-:S05]  /*4ab0*/  LEA.HI.X R53, R54, R56, R55, 0x2, P0 ;  /* 0x0000003836357211 */ /* 0x000fca00000f1437 */
[----:B------:R-:W-:Y:S01]  /*4ac0*/  IMAD.WIDE.U32 R54, R58, 0x20, R52 ;  /* 0x000000203a367825 */ /* 0x000fe200078e0034 */
[----:B------:R1:W-:Y:S04]  /*4ad0*/  STG.E [R52.64], R66 ;  /* 0x0000004234007986 */ /* 0x0003e8000c101908 */
[----:B------:R1:W-:Y:S04]  /*4ae0*/  STG.E [R54.64], R67 ;  /* 0x0000004336007986 */ /* 0x0003e8000c101908 */
[----:B------:R1:W-:Y:S04]  /*4af0*/  STG.E [R52.64+0x10], R64 ;  /* 0x0000104034007986 */ /* 0x0003e8000c101908 */
[----:B------:R1:W-:Y:S02]  /*4b00*/  STG.E [R54.64+0x10], R65 ;  /* 0x0000104136007986 */ /* 0x0003e4000c101908 */
.L_x_26:
        /* <DEDUP_REMOVED lines=13> */
[----:B------:R-:W-:Y:S01]  /*4be0*/  LEA.HI.X.SX32 R52, R52, R53, 0x1, P0 ;  /* 0x0000003534347211 */ /* 0x000fe200000f0eff */
[----:B------:R-:W-:Y:S01]  /*4bf0*/  IMAD.MOV.U32 R53, RZ, RZ, RZ ;  /* 0x000000ffff357224 */ /* 0x000fe200078e00ff */
        /* <DEDUP_REMOVED lines=13> */
.L_x_27:
[----:B------:R-:W-:-:S05]  /*4cd0*/  IMAD.U32 R57, RZ, RZ, UR5 ;  /* 0x00000005ff397e24 */ /* 0x000fca000f8e00ff */
[----:B------:R-:W-:-:S04]  /*4ce0*/  IADD3 R57, R57, 0x30, RZ ;  /* 0x0000003039397810 */ /* 0x000fc80007ffe0ff */
[----:B------:R-:W-:-:S04]  /*4cf0*/  ISETP.GE.AND P0, PT, R57, c[0x0][0x17c], PT ;  /* 0x00005f0039007a0c */ /* 0x000fc80003f06270 */
[----:B------:R-:W-:-:S13]  /*4d00*/  ISETP.GE.OR P1, PT, R0, c[0x0][0x178], P0 ;  /* 0x00005e0000007a0c */ /* 0x000fda0000726670 */
[----:B------:R-:W-:Y:S05]  /*4d10*/  @P1 BRA `(.L_x_28) ;  /* 0x0000015000001947 */ /* 0x000fea0003800000 */
[----:B-1----:R-:W-:Y:S01]  /*4d20*/  IMAD R54, R0, c[0x0][0x17c], RZ ;  /* 0x00005f0000367a24 */ /* 0x002fe200078e02ff */
[----:B------:R-:W-:Y:S01]  /*4d30*/  SHF.R.S32.HI R52, RZ, 0x1f, R57 ;  /* 0x0000001fff347819 */ /* 0x000fe20000011439 */
[----:B------:R-:W-:Y:S01]  /*4d40*/  IMAD.MOV.U32 R56, RZ, RZ, c[0x0][0x17c] ;  /* 0x00005f00ff387624 */ /* 0x000fe200078e00ff */
[----:B------:R-:W-:Y:S01]  /*4d50*/  WARPSYNC 0xffffffff ;  /* 0xffffffff00007948 */ /* 0x000fe20003800000 */
[----:B------:R-:W-:Y:S01]  /*4d60*/  IMAD.MOV.U32 R55, RZ, RZ, RZ ;  /* 0x000000ffff377224 */ /* 0x000fe200078e00ff */
[C---:B------:R-:W-:Y:S02]  /*4d70*/  IADD3 R53, P1, R54.reuse, R57, RZ ;  /* 0x0000003936357210 */ /* 0x040fe40007f3e0ff */
[----:B------:R-:W-:Y:S02]  /*4d80*/  SHF.R.U32.HI R56, RZ, 0x1, R56 ;  /* 0x00000001ff387819 */ /* 0x000fe40000011638 */
[----:B------:R-:W-:Y:S02]  /*4d90*/  LEA.HI.X.SX32 R54, R54, R52, 0x1, P1 ;  /* 0x0000003436367211 */ /* 0x000fe400008f0eff */
        /* <DEDUP_REMOVED lines=13> */
.L_x_28:
[----:B------:R-:W-:Y:S01]  /*4e70*/  IMAD.U32 R56, RZ, RZ, UR5 ;  /* 0x00000005ff387e24 */ /* 0x000fe2000f8e00ff */
[----:B------:R-:W-:Y:S01]  /*4e80*/  LOP3.LUT R2, R2, 0xffffffbf, RZ, 0xc0, !PT ;  /* 0xffffffbf02027812 */ /* 0x000fe200078ec0ff */
[----:B------:R-:W-:-:S03]  /*4e90*/  IMAD.U32 R62, RZ, RZ, UR5 ;  /* 0x00000005ff3e7e24 */ /* 0x000fc6000f8e00ff */
[----:B------:R-:W-:-:S04]  /*4ea0*/  IADD3 R56, R56, 0x40, RZ ;  /* 0x0000004038387810 */ /* 0x000fc80007ffe0ff */
[----:B------:R-:W-:-:S13]  /*4eb0*/  ISETP.GE.AND P1, PT, R56, c[0x0][0x17c], PT ;  /* 0x00005f0038007a0c */ /* 0x000fda0003f26270 */
[----:B------:R-:W-:Y:S02]  /*4ec0*/  @P1 LOP3.LUT R2, R2, 0x40, RZ, 0xfc, !PT ;  /* 0x0000004002021812 */ /* 0x000fe400078efcff */
[----:B------:R-:W-:-:S13]  /*4ed0*/  ISETP.GE.OR P1, PT, R0, c[0x0][0x178], P1 ;  /* 0x00005e0000007a0c */ /* 0x000fda0000f26670 */
[----:B------:R-:W-:Y:S05]  /*4ee0*/  @P1 BRA `(.L_x_29) ;  /* 0x0000017000001947 */ /* 0x000fea0003800000 */
[----:B-1----:R-:W3:Y:S04]  /*4ef0*/  LDL.LU R64, [R1] ;  /* 0x0000000001407983 */ /* 0x002ee80000300800 */
[----:B------:R-:W4:Y:S01]  /*4f00*/  LDL.LU R63, [R1+0x4] ;  /* 0x00000400013f7983 */ /* 0x000f220000300800 */
[----:B------:R-:W-:Y:S01]  /*4f10*/  IMAD R55, R0, c[0x0][0x17c], RZ ;  /* 0x00005f0000377a24 */ /* 0x000fe200078e02ff */
[----:B------:R-:W-:Y:S01]  /*4f20*/  SHF.R.S32.HI R52, RZ, 0x1f, R56 ;  /* 0x0000001fff347819 */ /* 0x000fe20000011438 */
[----:B------:R-:W-:Y:S01]  /*4f30*/  IMAD.MOV.U32 R59, RZ, RZ, c[0x0][0x17c] ;  /* 0x00005f00ff3b7624 */ /* 0x000fe200078e00ff */
[----:B------:R-:W-:Y:S02]  /*4f40*/  WARPSYNC 0xffffffff ;  /* 0xffffffff00007948 */ /* 0x000fe40003800000 */
[----:B------:R-:W-:-:S02]  /*4f50*/  IADD3 R53, P1, R55, R56, RZ ;  /* 0x0000003837357210 */ /* 0x000fc40007f3e0ff */
        /* <DEDUP_REMOVED lines=14> */
[----:B---3--:R1:W-:Y:S04]  /*5040*/  STG.E [R52.64+0x10], R64 ;  /* 0x0000104034007986 */ /* 0x0083e8000c101908 */
[----:B----4-:R1:W-:Y:S02]  /*5050*/  STG.E [R54.64+0x10], R63 ;  /* 0x0000103f36007986 */ /* 0x0103e4000c101908 */
.L_x_29:
[----:B------:R-:W-:Y:S01]  /*5060*/  IADD3 R59, R62, 0x50, RZ ;  /* 0x000000503e3b7810 */ /* 0x000fe20007ffe0ff */
[----:B------:R-:W-:Y:S01]  /*5070*/  IMAD.U32 R60, RZ, RZ, UR5 ;  /* 0x00000005ff3c7e24 */ /* 0x000fe2000f8e00ff */
[----:B------:R-:W-:-:S02]  /*5080*/  LOP3.LUT R2, R2, 0xffffff7f, RZ, 0xc0, !PT ;  /* 0xffffff7f02027812 */ /* 0x000fc400078ec0ff */
[----:B------:R-:W-:Y:S02]  /*5090*/  ISETP.GE.AND P1, PT, R59, c[0x0][0x17c], PT ;  /* 0x00005f003b007a0c */ /* 0x000fe40003f26270 */
[----:B------:R-:W-:-:S04]  /*50a0*/  IADD3 R60, R60, 0x60, RZ ;  /* 0x000000603c3c7810 */ /* 0x000fc80007ffe0ff */
[----:B------:R-:W-:-:S07]  /*50b0*/  ISETP.GE.AND P2, PT, R60, c[0x0][0x17c], PT ;  /* 0x00005f003c007a0c */ /* 0x000fce0003f46270 */
[----:B------:R-:W-:Y:S02]  /*50c0*/  @P1 LOP3.LUT R2, R2, 0x80, RZ, 0xfc, !PT ;  /* 0x0000008002021812 */ /* 0x000fe400078efcff */
[----:B------:R-:W-:Y:S02]  /*50d0*/  ISETP.GE.OR P1, PT, R0, c[0x0][0x178], P1 ;  /* 0x00005e0000007a0c */ /* 0x000fe40000f26670 */
[----:B------:R-:W-:-:S04]  /*50e0*/  LOP3.LUT R2, R2, 0xfffffdff, RZ, 0xc0, !PT ;  /* 0xfffffdff02027812 */ /* 0x000fc800078ec0ff */
[----:B------:R-:W-:-:S07]  /*50f0*/  @P2 LOP3.LUT R2, R2, 0x200, RZ, 0xfc, !PT ;  /* 0x0000020002022812 */ /* 0x000fce00078efcff */
[----:B------:R-:W-:Y:S05]  /*5100*/  @P1 BRA `(.L_x_30) ;  /* 0x0000015000001947 */ /* 0x000fea0003800000 */
[----:B-1----:R-:W1:Y:S01]  /*5110*/  S2R R54, SR_LANEID ;  /* 0x0000000000367919 */ /* 0x002e620000000000 */
[----:B------:R-:W-:Y:S01]  /*5120*/  IMAD R52, R0, c[0x0][0x17c], RZ ;  /* 0x00005f0000347a24 */ /* 0x000fe200078e02ff */
[----:B------:R-:W-:Y:S01]  /*5130*/  SHF.R.S32.HI R62, RZ, 0x1f, R59 ;  /* 0x0000001fff3e7819 */ /* 0x000fe2000001143b */
[----:B------:R-:W-:Y:S01]  /*5140*/  IMAD.MOV.U32 R63, RZ, RZ, c[0x0][0x17c] ;  /* 0x00005f00ff3f7624 */ /* 0x000fe200078e00ff */
[----:B------:R-:W-:Y:S01]  /*5150*/  WARPSYNC 0xffffffff ;  /* 0xffffffff00007948 */ /* 0x000fe20003800000 */
[----:B------:R-:W-:Y:S01]  /*5160*/  IMAD.MOV.U32 R55, RZ, RZ, RZ ;  /* 0x000000ffff377224 */ /* 0x000fe200078e00ff */
[C---:B------:R-:W-:Y:S02]  /*5170*/  IADD3 R53, P1, R52.reuse, R59, RZ ;  /* 0x0000003b34357210 */ /* 0x040fe40007f3e0ff */
[----:B------:R-:W-:Y:S02]  /*5180*/  SHF.R.U32.HI R63, RZ, 0x1, R63 ;  /* 0x00000001ff3f7819 */ /* 0x000fe4000001163f */
[----:B------:R-:W-:-:S02]  /*5190*/  LEA.HI.X.SX32 R62, R52, R62, 0x1, P1 ;  /* 0x0000003e343e7211 */ /* 0x000fc400008f0eff */
[----:B------:R-:W-:-:S04]  /*51a0*/  LEA R65, P1, R53, c[0x0][0x170], 0x1 ;  /* 0x00005c0035417a11 */ /* 0x000fc800078208ff */
[----:B------:R-:W-:Y:S02]  /*51b0*/  LEA.HI.X R53, R53, c[0x0][0x174], R62, 0x1, P1 ;  /* 0x00005d0035357a11 */ /* 0x000fe400008f0c3e */
        /* <DEDUP_REMOVED lines=10> */
.L_x_30:
[----:B------:R-:W-:Y:S01]  /*5260*/  ISETP.GE.OR P1, PT, R0, c[0x0][0x178], P2 ;  /* 0x00005e0000007a0c */ /* 0x000fe20001726670 */
[----:B------:R-:W-:-:S02]  /*5270*/  IMAD.U32 R62, RZ, RZ, UR5 ;  /* 0x00000005ff3e7e24 */ /* 0x000fc4000f8e00ff */
[----:B-1----:R-:W-:-:S03]  /*5280*/  IMAD.U32 R63, RZ, RZ, UR5 ;  /* 0x00000005ff3f7e24 */ /* 0x002fc6000f8e00ff */
[----:B------:R-:W-:-:S07]  /*5290*/  IADD3 R62, R62, 0x70, RZ ;  /* 0x000000703e3e7810 */ /* 0x000fce0007ffe0ff */
[----:B------:R-:W-:Y:S05]  /*52a0*/  @P1 BRA `(.L_x_31) ;  /* 0x0000015000001947 */ /* 0x000fea0003800000 */
[----:B------:R-:W1:Y:S01]  /*52b0*/  S2R R54, SR_LANEID ;  /* 0x0000000000367919 */ /* 0x000e620000000000 */
[----:B------:R-:W-:Y:S01]  /*52c0*/  IMAD.MOV.U32 R65, RZ, RZ, c[0x0][0x17c] ;  /* 0x00005f00ff417624 */ /* 0x000fe200078e00ff */
[----:B------:R-:W-:Y:S01]  /*52d0*/  SHF.R.S32.HI R53, RZ, 0x1f, R60 ;  /* 0x0000001fff357819 */ /* 0x000fe2000001143c */
[----:B------:R-:W-:Y:S01]  /*52e0*/  IMAD R67, R0, c[0x0][0x17c], RZ ;  /* 0x00005f0000437a24 */ /* 0x000fe200078e02ff */
[----:B------:R-:W-:Y:S01]  /*52f0*/  WARPSYNC 0xffffffff ;  /* 0xffffffff00007948 */ /* 0x000fe20003800000 */
[----:B------:R-:W-:Y:S01]  /*5300*/  IMAD.MOV.U32 R55, RZ, RZ, RZ ;  /* 0x000000ffff377224 */ /* 0x000fe200078e00ff */
[----:B------:R-:W-:Y:S02]  /*5310*/  SHF.R.U32.HI R65, RZ, 0x1, R65 ;  /* 0x00000001ff417819 */ /* 0x000fe40000011641 */
[----:B------:R-:W-:-:S04]  /*5320*/  IADD3 R52, P1, R67, R60, RZ ;  /* 0x0000003c43347210 */ /* 0x000fc80007f3e0ff */
[----:B------:R-:W-:Y:S02]  /*5330*/  LEA.HI.X.SX32 R67, R67, R53, 0x1, P1 ;  /* 0x0000003543437211 */ /* 0x000fe400008f0eff */
        /* <DEDUP_REMOVED lines=12> */
.L_x_31:
[----:B------:R-:W-:Y:S01]  /*5400*/  ISETP.GE.AND P1, PT, R62, c[0x0][0x17c], PT ;  /* 0x00005f003e007a0c */ /* 0x000fe20003f26270 */
[----:B-1----:R-:W-:Y:S01]  /*5410*/  IMAD.U32 R53, RZ, RZ, UR5 ;  /* 0x00000005ff357e24 */ /* 0x002fe2000f8e00ff */
[----:B------:R-:W-:-:S02]  /*5420*/  LOP3.LUT R2, R2, 0xfffffeff, RZ, 0xc0, !PT ;  /* 0xfffffeff02027812 */ /* 0x000fc400078ec0ff */
[----:B------:R-:W-:-:S09]  /*5430*/  IADD3 R52, R63, 0x80, RZ ;  /* 0x000000803f347810 */ /* 0x000fd20007ffe0ff */
[----:B------:R-:W-:Y:S02]  /*5440*/  @P1 LOP3.LUT R2, R2, 0x100, RZ, 0xfc, !PT ;  /* 0x0000010002021812 */ /* 0x000fe400078efcff */
[----:B------:R-:W-:-:S13]  /*5450*/  ISETP.GE.OR P1, PT, R0, c[0x0][0x178], P1 ;  /* 0x00005e0000007a0c */ /* 0x000fda0000f26670 */
[----:B------:R-:W-:Y:S05]  /*5460*/  @P1 BRA `(.L_x_32) ;  /* 0x0000015000001947 */ /* 0x000fea0003800000 */
[----:B------:R-:W1:Y:S01]  /*5470*/  S2R R40, SR_LANEID ;  /* 0x0000000000287919 */ /* 0x000e620000000000 */
[----:B------:R-:W-:Y:S01]  /*5480*/  IMAD R39, R0, c[0x0][0x17c], RZ ;  /* 0x00005f0000277a24 */ /* 0x000fe200078e02ff */
[----:B------:R-:W-:Y:S01]  /*5490*/  SHF.R.S32.HI R38, RZ, 0x1f, R62 ;  /* 0x0000001fff267819 */ /* 0x000fe2000001143e */
[----:B------:R-:W-:Y:S01]  /*54a0*/  IMAD.MOV.U32 R41, RZ, RZ, RZ ;  /* 0x000000ffff297224 */ /* 0x000fe200078e00ff */
[----:B------:R-:W-:Y:S02]  /*54b0*/  WARPSYNC 0xffffffff ;  /* 0xffffffff00007948 */ /* 0x000fe40003800000 */
[----:B------:R-:W-:-:S04]  /*54c0*/  IADD3 R55, P1, R39, R62, RZ ;  /* 0x0000003e27377210 */ /* 0x000fc80007f3e0ff */
[----:B------:R-:W-:Y:S02]  /*54d0*/  LEA.HI.X.SX32 R38, R39, R38, 0x1, P1 ;  /* 0x0000002627267211 */ /* 0x000fe400008f0eff */
[----:B------:R-:W-:-:S04]  /*54e0*/  LEA R39, P1, R55, c[0x0][0x170], 0x1 ;  /* 0x00005c0037277a11 */ /* 0x000fc800078208ff */
[----:B------:R-:W-:Y:S01]  /*54f0*/  LEA.HI.X R55, R55, c[0x0][0x174], R38, 0x1, P1 ;  /* 0x00005d0037377a11 */ /* 0x000fe200008f0c26 */
[----:B------:R-:W-:-:S05]  /*5500*/  IMAD.MOV.U32 R38, RZ, RZ, c[0x0][0x17c] ;  /* 0x00005f00ff267624 */ /* 0x000fca00078e00ff */
[----:B------:R-:W-:Y:S02]  /*5510*/  SHF.R.U32.HI R65, RZ, 0x1, R38 ;  /* 0x00000001ff417819 */ /* 0x000fe40000011626 */
        /* <DEDUP_REMOVED lines=10> */
.L_x_32:
[----:B------:R-:W-:Y:S01]  /*55c0*/  ISETP.GE.AND P1, PT, R52, c[0x0][0x17c], PT ;  /* 0x00005f0034007a0c */ /* 0x000fe20003f26270 */
[----:B-1----:R-:W-:Y:S01]  /*55d0*/  IMAD.U32 R41, RZ, RZ, UR5 ;  /* 0x00000005ff297e24 */ /* 0x002fe2000f8e00ff */
[----:B------:R-:W-:-:S02]  /*55e0*/  IADD3 R40, R53, 0x90, RZ ;  /* 0x0000009035287810 */ /* 0x000fc40007ffe0ff */
        /* <DEDUP_REMOVED lines=23> */
.L_x_33:
        /* <DEDUP_REMOVED lines=26> */
.L_x_34:
[----:B------:R-:W-:Y:S01]  /*5900*/  ISETP.GE.AND P3, PT, R38, c[0x0][0x17c], PT ;  /* 0x00005f0026007a0c */ /* 0x000fe20003f66270 */
[----:B------:R-:W-:Y:S01]  /*5910*/  IMAD.U32 R66, RZ, RZ, UR5 ;  /* 0x00000005ff427e24 */ /* 0x000fe2000f8e00ff */
[----:B------:R-:W-:-:S02]  /*5920*/  IADD3 R39, R39, 0xb0, RZ ;  /* 0x000000b027277810 */ /* 0x000fc40007ffe0ff */
[----:B------:R-:W-:-:S13]  /*5930*/  ISETP.GE.OR P4, PT, R0, c[0x0][0x178], P3 ;  /* 0x00005e0000007a0c */ /* 0x000fda0001f86670 */
[----:B------:R-:W-:Y:S05]  /*5940*/  @P4 BRA `(.L_x_35) ;  /* 0x0000015000004947 */ /* 0x000fea0003800000 */
[----:B-1----:R-:W-:Y:S01]  /*5950*/  IMAD R54, R0, c[0x0][0x17c], RZ ;  /* 0x00005f0000367a24 */ /* 0x002fe200078e02ff */
[----:B------:R-:W-:Y:S01]  /*5960*/  SHF.R.S32.HI R41, RZ, 0x1f, R38 ;  /* 0x0000001fff297819 */ /* 0x000fe20000011426 */
[----:B------:R-:W-:Y:S01]  /*5970*/  IMAD.MOV.U32 R55, RZ, RZ, c[0x0][0x17c] ;  /* 0x00005f00ff377624 */ /* 0x000fe200078e00ff */
[----:B------:R-:W-:Y:S02]  /*5980*/  WARPSYNC 0xffffffff ;  /* 0xffffffff00007948 */ /* 0x000fe40003800000 */
[C---:B------:R-:W-:Y:S02]  /*5990*/  IADD3 R53, P4, R54.reuse, R38, RZ ;  /* 0x0000002636357210 */ /* 0x040fe40007f9e0ff */
[----:B------:R-:W-:Y:S01]  /*59a0*/  SHF.R.U32.HI R63, RZ, 0x1, R55 ;  /* 0x00000001ff3f7819 */ /* 0x000fe20000011637 */
[----:B------:R-:W-:Y:S01]  /*59b0*/  IMAD.MOV.U32 R55, RZ, RZ, RZ ;  /* 0x000000ffff377224 */ /* 0x000fe200078e00ff */
        /* <DEDUP_REMOVED lines=14> */
.L_x_35:
[----:B------:R-:W-:Y:S01]  /*5aa0*/  ISETP.GE.AND P4, PT, R39, c[0x0][0x17c], PT ;  /* 0x00005f0027007a0c */ /* 0x000fe20003f86270 */
[----:B------:R-:W-:Y:S01]  /*5ab0*/  IMAD.U32 R63, RZ, RZ, UR5 ;  /* 0x00000005ff3f7e24 */ /* 0x000fe2000f8e00ff */
[----:B------:R-:W-:-:S02]  /*5ac0*/  LOP3.LUT R2, R2, 0xffffffef, RZ, 0xc0, !PT ;  /* 0xffffffef02027812 */ /* 0x000fc400078ec0ff */
[----:B-1----:R-:W-:-:S09]  /*5ad0*/  IADD3 R36, R66, 0xc0, RZ ;  /* 0x000000c042247810 */ /* 0x002fd20007ffe0ff */
[----:B------:R-:W-:Y:S02]  /*5ae0*/  @P4 LOP3.LUT R2, R2, 0x10, RZ, 0xfc, !PT ;  /* 0x0000001002024812 */ /* 0x000fe400078efcff */
[----:B------:R-:W-:-:S13]  /*5af0*/  ISETP.GE.OR P4, PT, R0, c[0x0][0x178], P4 ;  /* 0x00005e0000007a0c */ /* 0x000fda0002786670 */
[----:B------:R-:W-:Y:S05]  /*5b00*/  @P4 BRA `(.L_x_36) ;  /* 0x0000015000004947 */ /* 0x000fea0003800000 */
[----:B------:R-:W-:Y:S01]  /*5b10*/  IMAD R54, R0, c[0x0][0x17c], RZ ;  /* 0x00005f0000367a24 */ /* 0x000fe200078e02ff */
        /* <DEDUP_REMOVED lines=20> */
.L_x_36:
[----:B------:R-:W-:Y:S01]  /*5c60*/  ISETP.GE.AND P4, PT, R36, c[0x0][0x17c], PT ;  /* 0x00005f0024007a0c */ /* 0x000fe20003f86270 */
[----:B------:R-:W-:Y:S01]  /*5c70*/  IMAD.U32 R53, RZ, RZ, UR5 ;  /* 0x00000005ff357e24 */ /* 0x000fe2000f8e00ff */
[----:B------:R-:W-:Y:S01]  /*5c80*/  LOP3.LUT R2, R2, 0xfffffff7, RZ, 0xc0, !PT ;  /* 0xfffffff702027812 */ /* 0x000fe200078ec0ff */
[----:B------:R-:W-:Y:S01]  /*5c90*/  IMAD.U32 R66, RZ, RZ, UR5 ;  /* 0x00000005ff427e24 */ /* 0x000fe2000f8e00ff */
        /* <DEDUP_REMOVED lines=25> */
.L_x_37:
[----:B------:R-:W-:Y:S02]  /*5e30*/  ISETP.GE.AND P4, PT, R34, c[0x0][0x17c], PT ;  /* 0x00005f0022007a0c */ /* 0x000fe40003f86270 */
[----:B------:R-:W-:-:S02]  /*5e40*/  LOP3.LUT R2, R2, 0xfffffffb, RZ, 0xc0, !PT ;  /* 0xfffffffb02027812 */ /* 0x000fc400078ec0ff */
[----:B-1----:R-:W-:Y:S02]  /*5e50*/  IADD3 R32, R53, 0xe0, RZ ;  /* 0x000000e035207810 */ /* 0x002fe40007ffe0ff */
[----:B------:R-:W-:-:S07]  /*5e60*/  IADD3 R33, R66, 0xf0, RZ ;  /* 0x000000f042217810 */ /* 0x000fce0007ffe0ff */
        /* <DEDUP_REMOVED lines=24> */
.L_x_38:
[----:B------:R-:W-:Y:S02]  /*5ff0*/  ISETP.GE.AND P4, PT, R32, c[0x0][0x17c], PT ;  /* 0x00005f0020007a0c */ /* 0x000fe40003f86270 */
[----:B------:R-:W-:-:S02]  /*6000*/  IADD3 R3, R3, -0x10, RZ ;  /* 0xfffffff003037810 */ /* 0x000fc40007ffe0ff */
[----:B------:R-:W-:-:S13]  /*6010*/  ISETP.GE.OR P5, PT, R0, c[0x0][0x178], P4 ;  /* 0x00005e0000007a0c */ /* 0x000fda00027a6670 */
[----:B------:R-:W-:Y:S05]  /*6020*/  @P5 BRA `(.L_x_39) ;  /* 0x0000015000005947 */ /* 0x000fea0003800000 */
[----:B-1----:R-:W-:Y:S01]  /*6030*/  IMAD R29, R0, c[0x0][0x17c], RZ ;  /* 0x00005f00001d7a24 */ /* 0x002fe200078e02ff */
[----:B------:R-:W-:Y:S01]  /*6040*/  SHF.R.S32.HI R28, RZ, 0x1f, R32 ;  /* 0x0000001fff1c7819 */ /* 0x000fe20000011420 */
[----:B------:R-:W-:Y:S03]  /*6050*/  WARPSYNC 0xffffffff ;  /* 0xffffffff00007948 */ /* 0x000fe60003800000 */
[----:B------:R-:W-:-:S04]  /*6060*/  IADD3 R37, P5, R29, R32, RZ ;  /* 0x000000201d257210 */ /* 0x000fc80007fbe0ff */
[----:B------:R-:W-:Y:S01]  /*6070*/  LEA.HI.X.SX32 R28, R29, R28, 0x1, P5 ;  /* 0x0000001c1d1c7211 */ /* 0x000fe200028f0eff */
[----:B------:R-:W-:Y:S01]  /*6080*/  IMAD.MOV.U32 R29, RZ, RZ, c[0x0][0x17c] ;  /* 0x00005f00ff1d7624 */ /* 0x000fe200078e00ff */
[----:B------:R-:W-:-:S04]  /*6090*/  LEA R35, P5, R37, c[0x0][0x170], 0x1 ;  /* 0x00005c0025237a11 */ /* 0x000fc800078a08ff */
[----:B------:R-:W-:Y:S02]  /*60a0*/  LEA.HI.X R37, R37, c[0x0][0x174], R28, 0x1, P5 ;  /* 0x00005d0025257a11 */ /* 0x000fe400028f0c1c */
[----:B------:R-:W1:Y:S01]  /*60b0*/  S2R R28, SR_LANEID ;  /* 0x00000000001c7919 */ /* 0x000e620000000000 */
[----:B------:R-:W-:Y:S01]  /*60c0*/  SHF.R.U32.HI R41, RZ, 0x1, R29 ;  /* 0x00000001ff297819 */ /* 0x000fe2000001161d */
[----:B------:R-:W-:Y:S01]  /*60d0*/  IMAD.MOV.U32 R29, RZ, RZ, RZ ;  /* 0x000000ffff1d7224 */ /* 0x000fe200078e00ff */
        /* <DEDUP_REMOVED lines=10> */
.L_x_39:
[----:B------:R-:W-:-:S04]  /*6180*/  ISETP.GE.AND P5, PT, R33, c[0x0][0x17c], PT ;  /* 0x00005f0021007a0c */ /* 0x000fc80003fa6270 */
[----:B------:R-:W-:-:S13]  /*6190*/  ISETP.GE.OR P6, PT, R0, c[0x0][0x178], P5 ;  /* 0x00005e0000007a0c */ /* 0x000fda0002fc6670 */
[----:B------:R-:W-:Y:S05]  /*61a0*/  @P6 BRA `(.L_x_40) ;  /* 0x0000015000006947 */ /* 0x000fea0003800000 */
[----:B-1----:R-:W-:Y:S01]  /*61b0*/  IMAD R24, R0, c[0x0][0x17c], RZ ;  /* 0x00005f0000187a24 */ /* 0x002fe200078e02ff */
[----:B------:R-:W-:Y:S01]  /*61c0*/  SHF.R.S32.HI R0, RZ, 0x1f, R33 ;  /* 0x0000001fff007819 */ /* 0x000fe20000011421 */
[----:B------:R-:W-:Y:S01]  /*61d0*/  IMAD.MOV.U32 R25, RZ, RZ, RZ ;  /* 0x000000ffff197224 */ /* 0x000fe200078e00ff */
[----:B------:R-:W-:Y:S02]  /*61e0*/  WARPSYNC 0xffffffff ;  /* 0xffffffff00007948 */ /* 0x000fe40003800000 */
[----:B------:R-:W-:-:S04]  /*61f0*/  IADD3 R31, P6, R24, R33, RZ ;  /* 0x00000021181f7210 */ /* 0x000fc80007fde0ff */
[----:B------:R-:W-:Y:S02]  /*6200*/  LEA.HI.X.SX32 R0, R24, R0, 0x1, P6 ;  /* 0x0000000018007211 */ /* 0x000fe400030f0eff */
[----:B------:R-:W1:Y:S01]  /*6210*/  S2R R24, SR_LANEID ;  /* 0x0000000000187919 */ /* 0x000e620000000000 */
        /* <DEDUP_REMOVED lines=14> */
.L_x_40:
[----:B-1----:R-:W-:Y:S02]  /*6300*/  P2R R20, PR, RZ, 0x10 ;  /* 0x00000010ff147803 */ /* 0x002fe40000000000 */
[----:B------:R-:W-:-:S02]  /*6310*/  ISETP.GE.AND P4, PT, R61, c[0x0][0x17c], PT ;  /* 0x00005f003d007a0c */ /* 0x000fc40003f86270 */
[----:B------:R-:W-:Y:S02]  /*6320*/  P2R R21, PR, RZ, 0x20 ;  /* 0x00000020ff157803 */ /* 0x000fe40000000000 */
[C---:B------:R-:W-:Y:S02]  /*6330*/  ISETP.GE.OR P5, PT, R3.reuse, c[0x0][0x178], P4 ;  /* 0x00005e0003007a0c */ /* 0x040fe400027a6670 */
[----:B------:R-:W-:Y:S02]  /*6340*/  P2R R0, PR, RZ, 0x8 ;  /* 0x00000008ff007803 */ /* 0x000fe40000000000 */
[----:B------:R-:W-:Y:S02]  /*6350*/  ISETP.GE.AND P3, PT, R58, c[0x0][0x17c], PT ;  /* 0x00005f003a007a0c */ /* 0x000fe40003f66270 */
[----:B------:R-:W-:Y:S02]  /*6360*/  LOP3.LUT R2, R2, 0xfffffffd, RZ, 0xc0, !PT ;  /* 0xfffffffd02027812 */ /* 0x000fe400078ec0ff */
[----:B------:R-:W-:-:S02]  /*6370*/  ISETP.GE.OR P4, PT, R3, c[0x0][0x178], P3 ;  /* 0x00005e0003007a0c */ /* 0x000fc40001f86670 */
[C---:B------:R-:W-:Y:S02]  /*6380*/  ISETP.GE.OR P0, PT, R3.reuse, c[0x0][0x178], P0 ;  /* 0x00005e0003007a0c */ /* 0x040fe40000706670 */
[----:B------:R-:W-:Y:S02]  /*6390*/  ISETP.GE.AND P3, PT, R56, c[0x0][0x17c], PT ;  /* 0x00005f0038007a0c */ /* 0x000fe40003f66270 */
[----:B------:R-:W-:Y:S02]  /*63a0*/  @P5 LOP3.LUT R2, R2, 0x2, RZ, 0xfc, !PT ;  /* 0x0000000202025812 */ /* 0x000fe400078efcff */
[----:B------:R-:W-:Y:S02]  /*63b0*/  ISETP.GE.OR P3, PT, R3, c[0x0][0x178], P3 ;  /* 0x00005e0003007a0c */ /* 0x000fe40001f66670 */
[----:B------:R-:W-:Y:S02]  /*63c0*/  LOP3.LUT R2, R2, 0xfffffffe, RZ, 0xc0, !PT ;  /* 0xfffffffe02027812 */ /* 0x000fe400078ec0ff */
[----:B------:R-:W-:-:S02]  /*63d0*/  ISETP.GE.AND P5, PT, R60, c[0x0][0x17c], PT ;  /* 0x00005f003c007a0c */ /* 0x000fc40003fa6270 */
[----:B------:R-:W-:Y:S02]  /*63e0*/  @P4 LOP3.LUT R2, R2, 0x1, RZ, 0xfc, !PT ;  /* 0x0000000102024812 */ /* 0x000fe400078efcff */
[----:B------:R-:W-:Y:S02]  /*63f0*/  ISETP.GE.AND P4, PT, R59, c[0x0][0x17c], PT ;  /* 0x00005f003b007a0c */ /* 0x000fe40003f86270 */
[----:B------:R-:W-:Y:S02]  /*6400*/  LOP3.LUT R2, R2, 0xffffffdf, RZ, 0xc0, !PT ;  /* 0xffffffdf02027812 */ /* 0x000fe400078ec0ff */
[C---:B------:R-:W-:Y:S02]  /*6410*/  ISETP.GE.OR P4, PT, R3.reuse, c[0x0][0x178], P4 ;  /* 0x00005e0003007a0c */ /* 0x040fe40002786670 */
[----:B------:R-:W-:Y:S02]  /*6420*/  @P0 LOP3.LUT R2, R2, 0x20, RZ, 0xfc, !PT ;  /* 0x0000002002020812 */ /* 0x000fe400078efcff */
[----:B------:R-:W-:-:S02]  /*6430*/  ISETP.GE.OR P5, PT, R3, c[0x0][0x178], P5 ;  /* 0x00005e0003007a0c */ /* 0x000fc40002fa6670 */
[----:B------:R-:W-:Y:S02]  /*6440*/  LOP3.LUT R2, R2, 0xffffffbf, RZ, 0xc0, !PT ;  /* 0xffffffbf02027812 */ /* 0x000fe400078ec0ff */
[----:B------:R-:W-:Y:S02]  /*6450*/  ISETP.GE.AND P0, PT, R62, c[0x0][0x17c], PT ;  /* 0x00005f003e007a0c */ /* 0x000fe40003f06270 */
[----:B------:R-:W-:Y:S02]  /*6460*/  @P3 LOP3.LUT R2, R2, 0x40, RZ, 0xfc, !PT ;  /* 0x0000004002023812 */ /* 0x000fe400078efcff */
[C---:B------:R-:W-:Y:S02]  /*6470*/  ISETP.GE.OR P0, PT, R3.reuse, c[0x0][0x178], P0 ;  /* 0x00005e0003007a0c */ /* 0x040fe40000706670 */
[----:B------:R-:W-:Y:S02]  /*6480*/  LOP3.LUT R2, R2, 0xffffff7f, RZ, 0xc0, !PT ;  /* 0xffffff7f02027812 */ /* 0x000fe400078ec0ff */
[----:B------:R-:W-:-:S02]  /*6490*/  ISETP.GE.OR P1, PT, R3, c[0x0][0x178], P1 ;  /* 0x00005e0003007a0c */ /* 0x000fc40000f26670 */
[----:B------:R-:W-:Y:S02]  /*64a0*/  @P4 LOP3.LUT R2, R2, 0x80, RZ, 0xfc, !PT ;  /* 0x0000008002024812 */ /* 0x000fe400078efcff */
[----:B------:R-:W-:Y:S02]  /*64b0*/  PLOP3.LUT P6, PT, PT, PT, UP0, 0x80, 0x0 ;  /* 0x000000000000781c */ /* 0x000fe40003fcf008 */
[----:B------:R-:W-:Y:S02]  /*64c0*/  LOP3.LUT R2, R2, 0xfffffdff, RZ, 0xc0, !PT ;  /* 0xfffffdff02027812 */ /* 0x000fe400078ec0ff */
[----:B------:R-:W-:Y:S02]  /*64d0*/  ISETP.GE.OR P6, PT, R3, c[0x0][0x178], P6 ;  /* 0x00005e0003007a0c */ /* 0x000fe400037c6670 */
[----:B------:R-:W-:Y:S02]  /*64e0*/  @P5 LOP3.LUT R2, R2, 0x200, RZ, 0xfc, !PT ;  /* 0x0000020002025812 */ /* 0x000fe400078efcff */
[----:B------:R-:W-:-:S02]  /*64f0*/  ISETP.NE.AND P3, PT, R0, RZ, PT ;  /* 0x000000ff0000720c */ /* 0x000fc40003f65270 */
[----:B------:R-:W-:Y:S02]  /*6500*/  LOP3.LUT R2, R2, 0xfffffeff, RZ, 0xc0, !PT ;  /* 0xfffffeff02027812 */ /* 0x000fe400078ec0ff */
[----:B------:R-:W-:Y:S02]  /*6510*/  ISETP.NE.AND P4, PT, R20, RZ, PT ;  /* 0x000000ff1400720c */ /* 0x000fe40003f85270 */
[----:B------:R-:W-:Y:S02]  /*6520*/  @P0 LOP3.LUT R2, R2, 0x100, RZ, 0xfc, !PT ;  /* 0x0000010002020812 */ /* 0x000fe400078efcff */
[----:B------:R-:W-:Y:S02]  /*6530*/  ISETP.GE.OR P0, PT, R3, c[0x0][0x178], P2 ;  /* 0x00005e0003007a0c */ /* 0x000fe40001706670 */
[----:B------:R-:W-:Y:S02]  /*6540*/  LOP3.LUT R2, R2, 0xfffffbff, RZ, 0xc0, !PT ;  /* 0xfffffbff02027812 */ /* 0x000fe400078ec0ff */
[----:B------:R-:W-:-:S02]  /*6550*/  ISETP.NE.AND P5, PT, R21, RZ, PT ;  /* 0x000000ff1500720c */ /* 0x000fc40003fa5270 */
[----:B------:R-:W-:Y:S02]  /*6560*/  @P1 LOP3.LUT R2, R2, 0x400, RZ, 0xfc, !PT ;  /* 0x0000040002021812 */ /* 0x000fe400078efcff */
[----:B------:R-:W-:Y:S02]  /*6570*/  ISETP.GE.AND P2, PT, R39, c[0x0][0x17c], PT ;  /* 0x00005f0027007a0c */ /* 0x000fe40003f46270 */
[----:B------:R-:W-:Y:S02]  /*6580*/  LOP3.LUT R2, R2, 0xfffff7ff, RZ, 0xc0, !PT ;  /* 0xfffff7ff02027812 */ /* 0x000fe400078ec0ff */
[----:B------:R-:W-:Y:S02]  /*6590*/  ISETP.GE.AND P1, PT, R36, c[0x0][0x17c], PT ;  /* 0x00005f0024007a0c */ /* 0x000fe40003f26270 */
[----:B------:R-:W-:Y:S02]  /*65a0*/  @P0 LOP3.LUT R2, R2, 0x800, RZ, 0xfc, !PT ;  /* 0x0000080002020812 */ /* 0x000fe400078efcff */
[----:B------:R-:W-:-:S02]  /*65b0*/  ISETP.GE.AND P0, PT, R34, c[0x0][0x17c], PT ;  /* 0x00005f0022007a0c */ /* 0x000fc40003f06270 */
[C---:B------:R-:W-:Y:S02]  /*65c0*/  ISETP.GE.OR P3, PT, R3.reuse, c[0x0][0x178], P3 ;  /* 0x00005e0003007a0c */ /* 0x040fe40001f66670 */
[C---:B------:R-:W-:Y:S02]  /*65d0*/  ISETP.GE.OR P2, PT, R3.reuse, c[0x0][0x178], P2 ;  /* 0x00005e0003007a0c */ /* 0x040fe40001746670 */
[C---:B------:R-:W-:Y:S02]  /*65e0*/  ISETP.GE.OR P1, PT, R3.reuse, c[0x0][0x178], P1 ;  /* 0x00005e0003007a0c */ /* 0x040fe40000f26670 */
[C---:B------:R-:W-:Y:S02]  /*65f0*/  ISETP.GE.OR P0, PT, R3.reuse, c[0x0][0x178], P0 ;  /* 0x00005e0003007a0c */ /* 0x040fe40000706670 */
[C---:B------:R-:W-:Y:S02]  /*6600*/  ISETP.GE.OR P4, PT, R3.reuse, c[0x0][0x178], P4 ;  /* 0x00005e0003007a0c */ /* 0x040fe40002786670 */
[----:B------:R-:W-:Y:S01]  /*6610*/  ISETP.GE.OR P5, PT, R3, c[0x0][0x178], P5 ;  /* 0x00005e0003007a0c */ /* 0x000fe20002fa6670 */
[----:B------:R-:W-:Y:S05]  /*6620*/  @P6 BRA `(.L_x_41) ;  /* 0x0000018000006947 */ /* 0x000fea0003800000 */
[----:B------:R-:W3:Y:S04]  /*6630*/  LDL.LU R26, [R1+0x40] ;  /* 0x00004000011a7983 */ /* 0x000ee80000300800 */
[----:B------:R-:W4:Y:S01]  /*6640*/  LDL.LU R24, [R1+0x44] ;  /* 0x0000440001187983 */ /* 0x000f220000300800 */
[----:B------:R-:W-:Y:S01]  /*6650*/  IMAD R0, R3, c[0x0][0x17c], RZ ;  /* 0x00005f0003007a24 */ /* 0x000fe200078e02ff */
[----:B------:R-:W-:Y:S01]  /*6660*/  WARPSYNC 0xffffffff ;  /* 0xffffffff00007948 */ /* 0x000fe20003800000 */
[----:B------:R-:W-:-:S02]  /*6670*/  IMAD.U32 R27, RZ, RZ, UR5 ;  /* 0x00000005ff1b7e24 */ /* 0x000fc4000f8e00ff */
[----:B------:R-:W-:Y:S01]  /*6680*/  IMAD.MOV.U32 R21, RZ, RZ, RZ ;  /* 0x000000ffff157224 */ /* 0x000fe200078e00ff */
[----:B------:R-:W-:Y:S02]  /*6690*/  SHF.R.S32.HI R20, RZ, 0x1f, R0 ;  /* 0x0000001fff147819 */ /* 0x000fe40000011400 */
[----:B------:R-:W-:-:S04]  /*66a0*/  IADD3 R0, P6, R0, UR5, RZ ;  /* 0x0000000500007c10 */ /* 0x000fc8000ffde0ff */
        /* <DEDUP_REMOVED lines=16> */
.L_x_41:
[----:B------:R-:W-:-:S13]  /*67b0*/  LOP3.LUT P6, RZ, R2, 0x2, RZ, 0xc0, !PT ;  /* 0x0000000202ff7812 */ /* 0x000fda00078cc0ff */
[----:B------:R-:W-:Y:S05]  /*67c0*/  @P6 BRA `(.L_x_42) ;  /* 0x0000017000006947 */ /* 0x000fea0003800000 */
[----:B-1----:R-:W3:Y:S04]  /*67d0*/  LDL.LU R24, [R1+0x90] ;  /* 0x0000900001187983 */ /* 0x002ee80000300800 */
[----:B------:R-:W4:Y:S01]  /*67e0*/  LDL.LU R22, [R1+0x94] ;  /* 0x0000940001167983 */ /* 0x000f220000300800 */
[----:B------:R-:W-:Y:S01]  /*67f0*/  IMAD R0, R3, c[0x0][0x17c], RZ ;  /* 0x00005f0003007a24 */ /* 0x000fe200078e02ff */
[----:B------:R-:W-:Y:S01]  /*6800*/  WARPSYNC 0xffffffff ;  /* 0xffffffff00007948 */ /* 0x000fe20003800000 */
[----:B------:R-:W-:-:S03]  /*6810*/  IMAD.MOV.U32 R19, RZ, RZ, RZ ;  /* 0x000000ffff137224 */ /* 0x000fc600078e00ff */
[----:B------:R-:W-:Y:S02]  /*6820*/  SHF.R.S32.HI R18, RZ, 0x1f, R0 ;  /* 0x0000001fff127819 */ /* 0x000fe40000011400 */
        /* <DEDUP_REMOVED lines=17> */
.L_x_42:
[----:B------:R-:W-:-:S13]  /*6940*/  LOP3.LUT P6, RZ, R2, 0x1, RZ, 0xc0, !PT ;  /* 0x0000000102ff7812 */ /* 0x000fda00078cc0ff */
[----:B------:R-:W-:Y:S05]  /*6950*/  @P6 BRA `(.L_x_43) ;  /* 0x0000017000006947 */ /* 0x000fea0003800000 */
[----:B-1----:R-:W3:Y:S04]  /*6960*/  LDL.LU R22, [R1+0x38] ;  /* 0x0000380001167983 */ /* 0x002ee80000300800 */
[----:B------:R-:W4:Y:S01]  /*6970*/  LDL.LU R20, [R1+0x3c] ;  /* 0x00003c0001147983 */ /* 0x000f220000300800 */
[----:B------:R-:W-:Y:S01]  /*6980*/  IMAD R23, R3, c[0x0][0x17c], RZ ;  /* 0x00005f0003177a24 */ /* 0x000fe200078e02ff */
[----:B------:R-:W-:Y:S01]  /*6990*/  WARPSYNC 0xffffffff ;  /* 0xffffffff00007948 */ /* 0x000fe20003800000 */
[----:B------:R-:W-:Y:S01]  /*69a0*/  IMAD.MOV.U32 R0, RZ, RZ, c[0x0][0x17c] ;  /* 0x00005f00ff007624 */ /* 0x000fe200078e00ff */
[----:B------:R-:W1:Y:S02]  /*69b0*/  S2R R16, SR_LANEID ;  /* 0x0000000000107919 */ /* 0x000e640000000000 */
[----:B------:R-:W-:-:S02]  /*69c0*/  SHF.R.S32.HI R17, RZ, 0x1f, R23 ;  /* 0x0000001fff117819 */ /* 0x000fc40000011417 */
[C---:B------:R-:W-:Y:S02]  /*69d0*/  IADD3 R23, P6, R58.reuse, R23, RZ ;  /* 0x000000173a177210 */ /* 0x040fe40007fde0ff */
[----:B------:R-:W-:Y:S02]  /*69e0*/  SHF.R.U32.HI R25, RZ, 0x1, R0 ;  /* 0x00000001ff197819 */ /* 0x000fe40000011600 */
[----:B------:R-:W-:Y:S01]  /*69f0*/  LEA.HI.X.SX32 R58, R58, R17, 0x1, P6 ;  /* 0x000000113a3a7211 */ /* 0x000fe200030f0eff */
[----:B------:R-:W-:Y:S01]  /*6a00*/  IMAD.MOV.U32 R17, RZ, RZ, RZ ;  /* 0x000000ffff117224 */ /* 0x000fe200078e00ff */
        /* <DEDUP_REMOVED lines=12> */
.L_x_43:
        /* <DEDUP_REMOVED lines=25> */
.L_x_44:
[----:B------:R-:W-:-:S13]  /*6c60*/  LOP3.LUT P6, RZ, R2, 0x40, RZ, 0xc0, !PT ;  /* 0x0000004002ff7812 */ /* 0x000fda00078cc0ff */
[----:B------:R-:W-:Y:S05]  /*6c70*/  @P6 BRA `(.L_x_45) ;  /* 0x0000015000006947 */ /* 0x000fea0003800000 */
[----:B-1----:R-:W1:Y:S01]  /*6c80*/  S2R R12, SR_LANEID ;  /* 0x00000000000c7919 */ /* 0x002e620000000000 */
[----:B------:R-:W-:Y:S01]  /*6c90*/  IMAD R19, R3, c[0x0][0x17c], RZ ;  /* 0x00005f0003137a24 */ /* 0x000fe200078e02ff */
[----:B------:R-:W-:Y:S01]  /*6ca0*/  WARPSYNC 0xffffffff ;  /* 0xffffffff00007948 */ /* 0x000fe20003800000 */
[----:B------:R-:W-:-:S03]  /*6cb0*/  IMAD.MOV.U32 R0, RZ, RZ, c[0x0][0x17c] ;  /* 0x00005f00ff007624 */ /* 0x000fc600078e00ff */
[----:B------:R-:W-:Y:S02]  /*6cc0*/  SHF.R.S32.HI R13, RZ, 0x1f, R19 ;  /* 0x0000001fff0d7819 */ /* 0x000fe40000011413 */
        /* <DEDUP_REMOVED lines=16> */
.L_x_45:
[----:B------:R-:W-:-:S13]  /*6dd0*/  LOP3.LUT P6, RZ, R2, 0x80, RZ, 0xc0, !PT ;  /* 0x0000008002ff7812 */ /* 0x000fda00078cc0ff */
[----:B------:R-:W-:Y:S05]  /*6de0*/  @P6 BRA `(.L_x_46) ;  /* 0x0000015000006947 */ /* 0x000fea0003800000 */
[----:B------:R-:W-:Y:S01]  /*6df0*/  IMAD R0, R3, c[0x0][0x17c], RZ ;  /* 0x00005f0003007a24 */ /* 0x000fe200078e02ff */
[----:B------:R-:W-:Y:S01]  /*6e00*/  WARPSYNC 0xffffffff ;  /* 0xffffffff00007948 */ /* 0x000fe20003800000 */
[----:B-1----:R-:W-:-:S03]  /*6e10*/  IMAD.MOV.U32 R11, RZ, RZ, RZ ;  /* 0x000000ffff0b7224 */ /* 0x002fc600078e00ff */
        /* <DEDUP_REMOVED lines=18> */
.L_x_46:
        /* <DEDUP_REMOVED lines=25> */
.L_x_47:
        /* <DEDUP_REMOVED lines=23> */
.L_x_48:
        /* <DEDUP_REMOVED lines=23> */
.L_x_49:
        /* <DEDUP_REMOVED lines=9> */
[C---:B------:R-:W-:Y:S01]  /*7440*/  IADD3 R0, P6, R40.reuse, R5, RZ ;  /* 0x0000000528007210 */ /* 0x040fe20007fde0ff */
[----:B------:R-:W-:Y:S01]  /*7450*/  IMAD.MOV.U32 R5, RZ, RZ, RZ ;  /* 0x000000ffff057224 */ /* 0x000fe200078e00ff */
[----:B------:R-:W-:Y:S02]  /*7460*/  SHF.R.U32.HI R13, RZ, 0x1, R2 ;  /* 0x00000001ff0d7819 */ /* 0x000fe40000011602 */
[----:B------:R-:W-:Y:S02]  /*7470*/  LEA.HI.X.SX32 R11, R40, R11, 0x1, P6 ;  /* 0x0000000b280b7211 */ /* 0x000fe400030f0eff */
[----:B------:R-:W-:Y:S02]  /*7480*/  LEA R9, P6, R0, c[0x0][0x170], 0x1 ;  /* 0x00005c0000097a11 */ /* 0x000fe400078c08ff */
[----:B-1----:R-:W-:Y:S02]  /*7490*/  SHF.R.U32.HI R7, RZ, 0x2, R4 ;  /* 0x00000002ff077819 */ /* 0x002fe40000011604 */
[----:B------:R-:W-:-:S05]  /*74a0*/  LOP3.LUT R4, R4, 0x3, RZ, 0xc0, !PT ;  /* 0x0000000304047812 */ /* 0x000fca00078ec0ff */
[----:B------:R-:W-:Y:S01]  /*74b0*/  IMAD.WIDE.U32 R6, R7, R13, R4 ;  /* 0x0000000d07067225 */ /* 0x000fe200078e0004 */
[----:B------:R-:W-:-:S04]  /*74c0*/  LEA.HI.X R5, R0, c[0x0][0x174], R11, 0x1, P6 ;  /* 0x00005d0000057a11 */ /* 0x000fc800030f0c0b */
[----:B------:R-:W-:-:S04]  /*74d0*/  LEA R4, P6, R6, R9, 0x2 ;  /* 0x0000000906047211 */ /* 0x000fc800078c10ff */
[----:B------:R-:W-:-:S05]  /*74e0*/  LEA.HI.X R5, R6, R5, R7, 0x2, P6 ;  /* 0x0000000506057211 */ /* 0x000fca00030f1407 */
[----:B------:R-:W-:Y:S01]  /*74f0*/  IMAD.WIDE.U32 R6, R13, 0x20, R4 ;  /* 0x000000200d067825 */ /* 0x000fe200078e0004 */
[----:B------:R1:W-:Y:S04]  /*7500*/  STG.E [R4.64], R124 ;  /* 0x0000007c04007986 */ /* 0x0003e8000c101908 */
[----:B------:R1:W-:Y:S04]  /*7510*/  STG.E [R6.64], R125 ;  /* 0x0000007d06007986 */ /* 0x0003e8000c101908 */
[----:B---3--:R1:W-:Y:S04]  /*7520*/  STG.E [R4.64+0x10], R10 ;  /* 0x0000100a04007986 */ /* 0x0083e8000c101908 */
[----:B----4-:R1:W-:Y:S02]  /*7530*/  STG.E [R6.64+0x10], R8 ;  /* 0x0000100806007986 */ /* 0x0103e4000c101908 */
.L_x_50:
[----:B------:R-:W-:Y:S05]  /*7540*/  @P3 BRA `(.L_x_51) ;  /* 0x0000015000003947 */ /* 0x000fea0003800000 */
[----:B-1----:R-:W1:Y:S01]  /*7550*/  S2R R4, SR_LANEID ;  /* 0x0000000000047919 */ /* 0x002e620000000000 */
[----:B------:R-:W-:Y:S01]  /*7560*/  IMAD R5, R3, c[0x0][0x17c], RZ ;  /* 0x00005f0003057a24 */ /* 0x000fe200078e02ff */
[----:B------:R-:W-:Y:S01]  /*7570*/  WARPSYNC 0xffffffff ;  /* 0xffffffff00007948 */ /* 0x000fe20003800000 */
[----:B------:R-:W-:-:S03]  /*7580*/  IMAD.MOV.U32 R2, RZ, RZ, c[0x0][0x17c] ;  /* 0x00005f00ff027624 */ /* 0x000fc600078e00ff */
[----:B------:R-:W-:Y:S02]  /*7590*/  SHF.R.S32.HI R11, RZ, 0x1f, R5 ;  /* 0x0000001fff0b7819 */ /* 0x000fe40000011405 */
[C---:B------:R-:W-:Y:S01]  /*75a0*/  IADD3 R0, P3, R38.reuse, R5, RZ ;  /* 0x0000000526007210 */ /* 0x040fe20007f7e0ff */
[----:B------:R-:W-:Y:S01]  /*75b0*/  IMAD.MOV.U32 R5, RZ, RZ, RZ ;  /* 0x000000ffff057224 */ /* 0x000fe200078e00ff */
[----:B------:R-:W-:Y:S02]  /*75c0*/  SHF.R.U32.HI R13, RZ, 0x1, R2 ;  /* 0x00000001ff0d7819 */ /* 0x000fe40000011602 */
[----:B------:R-:W-:Y:S02]  /*75d0*/  LEA.HI.X.SX32 R11, R38, R11, 0x1, P3 ;  /* 0x0000000b260b7211 */ /* 0x000fe400018f0eff */
[----:B------:R-:W-:Y:S02]  /*75e0*/  LEA R9, P3, R0, c[0x0][0x170], 0x1 ;  /* 0x00005c0000097a11 */ /* 0x000fe400078608ff */
[----:B-1----:R-:W-:-:S02]  /*75f0*/  SHF.R.U32.HI R7, RZ, 0x2, R4 ;  /* 0x00000002ff077819 */ /* 0x002fc40000011604 */
        /* <DEDUP_REMOVED lines=8> */
[----:B------:R1:W-:Y:S04]  /*7680*/  STG.E [R4.64+0x10], R122 ;  /* 0x0000107a04007986 */ /* 0x0003e8000c101908 */
[----:B------:R1:W-:Y:S02]  /*7690*/  STG.E [R6.64+0x10], R123 ;  /* 0x0000107b06007986 */ /* 0x0003e4000c101908 */
.L_x_51:
[----:B------:R-:W-:Y:S05]  /*76a0*/  @P2 BRA `(.L_x_52) ;  /* 0x0000015000002947 */ /* 0x000fea0003800000 */
[----:B-1----:R-:W1:Y:S01]  /*76b0*/  S2R R4, SR_LANEID ;  /* 0x0000000000047919 */ /* 0x002e620000000000 */
[----:B------:R-:W-:Y:S01]  /*76c0*/  IMAD R0, R3, c[0x0][0x17c], RZ ;  /* 0x00005f0003007a24 */ /* 0x000fe200078e02ff */
[----:B------:R-:W-:Y:S01]  /*76d0*/  WARPSYNC 0xffffffff ;  /* 0xffffffff00007948 */ /* 0x000fe20003800000 */
[----:B------:R-:W-:-:S03]  /*76e0*/  IMAD.MOV.U32 R5, RZ, RZ, c[0x0][0x17c] ;  /* 0x00005f00ff057624 */ /* 0x000fc600078e00ff */
[----:B------:R-:W-:Y:S02]  /*76f0*/  SHF.R.S32.HI R2, RZ, 0x1f, R0 ;  /* 0x0000001fff027819 */ /* 0x000fe40000011400 */
[C---:B------:R-:W-:Y:S02]  /*7700*/  IADD3 R0, P2, R39.reuse, R0, RZ ;  /* 0x0000000027007210 */ /* 0x040fe40007f5e0ff */
[----:B------:R-:W-:Y:S01]  /*7710*/  SHF.R.U32.HI R11, RZ, 0x1, R5 ;  /* 0x00000001ff0b7819 */ /* 0x000fe20000011605 */
[----:B------:R-:W-:Y:S01]  /*7720*/  IMAD.MOV.U32 R5, RZ, RZ, RZ ;  /* 0x000000ffff057224 */ /* 0x000fe200078e00ff */
        /* <DEDUP_REMOVED lines=13> */
.L_x_52:
[----:B------:R-:W-:Y:S05]  /*7800*/  @P1 BRA `(.L_x_53) ;  /* 0x0000019000001947 */ /* 0x000fea0003800000 */
[----:B-1----:R-:W3:Y:S04]  /*7810*/  LDL.LU R14, [R1+0x18] ;  /* 0x00001800010e7983 */ /* 0x002ee80000300800 */
[----:B------:R-:W4:Y:S04]  /*7820*/  LDL.LU R12, [R1+0x1c] ;  /* 0x00001c00010c7983 */ /* 0x000f280000300800 */
[----:B--2---:R-:W2:Y:S04]  /*7830*/  LDL.LU R10, [R1+0x20] ;  /* 0x00002000010a7983 */ /* 0x004ea80000300800 */
[----:B------:R-:W2:Y:S01]  /*7840*/  LDL.LU R8, [R1+0x24] ;  /* 0x0000240001087983 */ /* 0x000ea20000300800 */
        /* <DEDUP_REMOVED lines=17> */
[----:B---3--:R1:W-:Y:S04]  /*7960*/  STG.E [R4.64], R14 ;  /* 0x0000000e04007986 */ /* 0x0083e8000c101908 */
[----:B----4-:R1:W-:Y:S04]  /*7970*/  STG.E [R6.64], R12 ;  /* 0x0000000c06007986 */ /* 0x0103e8000c101908 */
[----:B--2---:R1:W-:Y:S04]  /*7980*/  STG.E [R4.64+0x10], R10 ;  /* 0x0000100a04007986 */ /* 0x0043e8000c101908 */
[----:B------:R1:W-:Y:S02]  /*7990*/  STG.E [R6.64+0x10], R8 ;  /* 0x0000100806007986 */ /* 0x0003e4000c101908 */
.L_x_53:
        /* <DEDUP_REMOVED lines=22> */
.L_x_54:
        /* <DEDUP_REMOVED lines=22> */
.L_x_55:
[----:B------:R-:W-:Y:S05]  /*7c60*/  @P5 EXIT ;  /* 0x000000000000594d */ /* 0x000fea0003800000 */
[----:B------:R-:W3:Y:S01]  /*7c70*/  S2R R2, SR_LANEID ;  /* 0x0000000000027919 */ /* 0x000ee20000000000 */
[----:B------:R-:W-:Y:S01]  /*7c80*/  IMAD R0, R3, c[0x0][0x17c], RZ ;  /* 0x00005f0003007a24 */ /* 0x000fe200078e02ff */
[----:B------:R-:W-:Y:S01]  /*7c90*/  WARPSYNC 0xffffffff ;  /* 0xffffffff00007948 */ /* 0x000fe20003800000 */
[----:B------:R-:W-:-:S03]  /*7ca0*/  IMAD.MOV.U32 R3, RZ, RZ, c[0x0][0x17c] ;  /* 0x00005f00ff037624 */ /* 0x000fc600078e00ff */
[----:B-1----:R-:W-:Y:S02]  /*7cb0*/  SHF.R.S32.HI R4, RZ, 0x1f, R0 ;  /* 0x0000001fff047819 */ /* 0x002fe40000011400 */
[C---:B------:R-:W-:Y:S02]  /*7cc0*/  IADD3 R0, P0, R33.reuse, R0, RZ ;  /* 0x0000000021007210 */ /* 0x040fe40007f1e0ff */
[----:B------:R-:W-:Y:S01]  /*7cd0*/  SHF.R.U32.HI R9, RZ, 0x1, R3 ;  /* 0x00000001ff097819 */ /* 0x000fe20000011603 */
[----:B------:R-:W-:Y:S01]  /*7ce0*/  IMAD.MOV.U32 R3, RZ, RZ, RZ ;  /* 0x000000ffff037224 */ /* 0x000fe200078e00ff */
[----:B------:R-:W-:Y:S02]  /*7cf0*/  LEA.HI.X.SX32 R33, R33, R4, 0x1, P0 ;  /* 0x0000000421217211 */ /* 0x000fe400000f0eff */
[----:B------:R-:W-:Y:S02]  /*7d00*/  LEA R7, P0, R0, c[0x0][0x170], 0x1 ;  /* 0x00005c0000077a11 */ /* 0x000fe400078008ff */
[----:B---3--:R-:W-:-:S02]  /*7d10*/  SHF.R.U32.HI R5, RZ, 0x2, R2 ;  /* 0x00000002ff057819 */ /* 0x008fc40000011602 */
[----:B------:R-:W-:-:S05]  /*7d20*/  LOP3.LUT R2, R2, 0x3, RZ, 0xc0, !PT ;  /* 0x0000000302027812 */ /* 0x000fca00078ec0ff */
[----:B------:R-:W-:Y:S01]  /*7d30*/  IMAD.WIDE.U32 R4, R5, R9, R2 ;  /* 0x0000000905047225 */ /* 0x000fe200078e0002 */
[----:B------:R-:W-:-:S04]  /*7d40*/  LEA.HI.X R3, R0, c[0x0][0x174], R33, 0x1, P0 ;  /* 0x00005d0000037a11 */ /* 0x000fc800000f0c21 */
[----:B------:R-:W-:-:S04]  /*7d50*/  LEA R2, P0, R4, R7, 0x2 ;  /* 0x0000000704027211 */ /* 0x000fc800078010ff */
[----:B------:R-:W-:-:S05]  /*7d60*/  LEA.HI.X R3, R4, R3, R5, 0x2, P0 ;  /* 0x0000000304037211 */ /* 0x000fca00000f1405 */
[----:B------:R-:W-:Y:S01]  /*7d70*/  IMAD.WIDE.U32 R4, R9, 0x20, R2 ;  /* 0x0000002009047825 */ /* 0x000fe200078e0002 */
[----:B------:R-:W-:Y:S04]  /*7d80*/  STG.E [R2.64], R70 ;  /* 0x0000004602007986 */ /* 0x000fe8000c101908 */
[----:B------:R-:W-:Y:S04]  /*7d90*/  STG.E [R4.64], R71 ;  /* 0x0000004704007986 */ /* 0x000fe8000c101908 */
[----:B------:R-:W-:Y:S04]  /*7da0*/  STG.E [R2.64+0x10], R80 ;  /* 0x0000105002007986 */ /* 0x000fe8000c101908 */
[----:B------:R-:W-:Y:S01]  /*7db0*/  STG.E [R4.64+0x10], R81 ;  /* 0x0000105104007986 */ /* 0x000fe2000c101908 */
[----:B------:R-:W-:Y:S05]  /*7dc0*/  EXIT ;  /* 0x000000000000794d */ /* 0x000fea0003800000 */
.L_x_56:
[----:B------:R-:W-:-:S00]  /*7dd0*/  BRA `(.L_x_56) ;  /* 0xfffffff000007947 */ /* 0x000fc0000383ffff */
[----:B------:R-:W-:-:S00]  /*7de0*/  NOP ;  /* 0x0000000000007918 */ /* 0x000fc00000000000 */
        /* <DEDUP_REMOVED lines=9> */
.L_x_57:


//--------------------- .nv.shared.gemm_mma_kernel --------------------------
	.section	.nv.shared.gemm_mma_kernel,"aw",@nobits
	.sectionflags	@""
	.align	16
